//
// Generated by NVIDIA NVVM Compiler
//
// Compiler Build ID: CL-36424714
// Cuda compilation tools, release 13.0, V13.0.88
// Based on NVVM 20.0.0
//

.version 9.0
.target sm_100
.address_size 64

	// .globl	_Z15exch_field_calcPfiiifff
.global .align 1 .b8 _ZN34_INTERNAL_750742b5_4_k_cu_f0d70f804cuda3std3__45__cpo5beginE[1];
.global .align 1 .b8 _ZN34_INTERNAL_750742b5_4_k_cu_f0d70f804cuda3std3__45__cpo3endE[1];
.global .align 1 .b8 _ZN34_INTERNAL_750742b5_4_k_cu_f0d70f804cuda3std3__45__cpo6cbeginE[1];
.global .align 1 .b8 _ZN34_INTERNAL_750742b5_4_k_cu_f0d70f804cuda3std3__45__cpo4cendE[1];
.global .align 1 .b8 _ZN34_INTERNAL_750742b5_4_k_cu_f0d70f804cuda3std3__45__cpo6rbeginE[1];
.global .align 1 .b8 _ZN34_INTERNAL_750742b5_4_k_cu_f0d70f804cuda3std3__45__cpo4rendE[1];
.global .align 1 .b8 _ZN34_INTERNAL_750742b5_4_k_cu_f0d70f804cuda3std3__45__cpo7crbeginE[1];
.global .align 1 .b8 _ZN34_INTERNAL_750742b5_4_k_cu_f0d70f804cuda3std3__45__cpo5crendE[1];
.global .align 1 .b8 _ZN34_INTERNAL_750742b5_4_k_cu_f0d70f804cuda3std3__436_GLOBAL__N__750742b5_4_k_cu_f0d70f806ignoreE[1];
.global .align 1 .b8 _ZN34_INTERNAL_750742b5_4_k_cu_f0d70f804cuda3std3__419piecewise_constructE[1];
.global .align 1 .b8 _ZN34_INTERNAL_750742b5_4_k_cu_f0d70f804cuda3std3__48in_placeE[1];
.global .align 1 .b8 _ZN34_INTERNAL_750742b5_4_k_cu_f0d70f804cuda3std3__420unreachable_sentinelE[1];
.global .align 1 .b8 _ZN34_INTERNAL_750742b5_4_k_cu_f0d70f804cuda3std3__47nulloptE[1];
.global .align 1 .b8 _ZN34_INTERNAL_750742b5_4_k_cu_f0d70f804cuda3std3__48unexpectE[1];
.global .align 1 .b8 _ZN34_INTERNAL_750742b5_4_k_cu_f0d70f804cuda3std6ranges3__45__cpo4swapE[1];
.global .align 1 .b8 _ZN34_INTERNAL_750742b5_4_k_cu_f0d70f804cuda3std6ranges3__45__cpo9iter_moveE[1];
.global .align 1 .b8 _ZN34_INTERNAL_750742b5_4_k_cu_f0d70f804cuda3std6ranges3__45__cpo5beginE[1];
.global .align 1 .b8 _ZN34_INTERNAL_750742b5_4_k_cu_f0d70f804cuda3std6ranges3__45__cpo3endE[1];
.global .align 1 .b8 _ZN34_INTERNAL_750742b5_4_k_cu_f0d70f804cuda3std6ranges3__45__cpo6cbeginE[1];
.global .align 1 .b8 _ZN34_INTERNAL_750742b5_4_k_cu_f0d70f804cuda3std6ranges3__45__cpo4cendE[1];
.global .align 1 .b8 _ZN34_INTERNAL_750742b5_4_k_cu_f0d70f804cuda3std6ranges3__45__cpo7advanceE[1];
.global .align 1 .b8 _ZN34_INTERNAL_750742b5_4_k_cu_f0d70f804cuda3std6ranges3__45__cpo9iter_swapE[1];
.global .align 1 .b8 _ZN34_INTERNAL_750742b5_4_k_cu_f0d70f804cuda3std6ranges3__45__cpo4nextE[1];
.global .align 1 .b8 _ZN34_INTERNAL_750742b5_4_k_cu_f0d70f804cuda3std6ranges3__45__cpo4prevE[1];
.global .align 1 .b8 _ZN34_INTERNAL_750742b5_4_k_cu_f0d70f804cuda3std6ranges3__45__cpo4dataE[1];
.global .align 1 .b8 _ZN34_INTERNAL_750742b5_4_k_cu_f0d70f804cuda3std6ranges3__45__cpo5cdataE[1];
.global .align 1 .b8 _ZN34_INTERNAL_750742b5_4_k_cu_f0d70f804cuda3std6ranges3__45__cpo4sizeE[1];
.global .align 1 .b8 _ZN34_INTERNAL_750742b5_4_k_cu_f0d70f804cuda3std6ranges3__45__cpo5ssizeE[1];
.global .align 1 .b8 _ZN34_INTERNAL_750742b5_4_k_cu_f0d70f804cuda3std6ranges3__45__cpo8distanceE[1];
.global .align 1 .b8 _ZN34_INTERNAL_750742b5_4_k_cu_f0d70f806thrust24THRUST_300001_SM_1000_NS8cuda_cub3parE[1];
.global .align 1 .b8 _ZN34_INTERNAL_750742b5_4_k_cu_f0d70f806thrust24THRUST_300001_SM_1000_NS8cuda_cub10par_nosyncE[1];
.global .align 1 .b8 _ZN34_INTERNAL_750742b5_4_k_cu_f0d70f806thrust24THRUST_300001_SM_1000_NS6system6detail10sequential3seqE[1];
.global .align 1 .b8 _ZN34_INTERNAL_750742b5_4_k_cu_f0d70f806thrust24THRUST_300001_SM_1000_NS12placeholders2_1E[1];
.global .align 1 .b8 _ZN34_INTERNAL_750742b5_4_k_cu_f0d70f806thrust24THRUST_300001_SM_1000_NS12placeholders2_2E[1];
.global .align 1 .b8 _ZN34_INTERNAL_750742b5_4_k_cu_f0d70f806thrust24THRUST_300001_SM_1000_NS12placeholders2_3E[1];
.global .align 1 .b8 _ZN34_INTERNAL_750742b5_4_k_cu_f0d70f806thrust24THRUST_300001_SM_1000_NS12placeholders2_4E[1];
.global .align 1 .b8 _ZN34_INTERNAL_750742b5_4_k_cu_f0d70f806thrust24THRUST_300001_SM_1000_NS12placeholders2_5E[1];
.global .align 1 .b8 _ZN34_INTERNAL_750742b5_4_k_cu_f0d70f806thrust24THRUST_300001_SM_1000_NS12placeholders2_6E[1];
.global .align 1 .b8 _ZN34_INTERNAL_750742b5_4_k_cu_f0d70f806thrust24THRUST_300001_SM_1000_NS12placeholders2_7E[1];
.global .align 1 .b8 _ZN34_INTERNAL_750742b5_4_k_cu_f0d70f806thrust24THRUST_300001_SM_1000_NS12placeholders2_8E[1];
.global .align 1 .b8 _ZN34_INTERNAL_750742b5_4_k_cu_f0d70f806thrust24THRUST_300001_SM_1000_NS12placeholders2_9E[1];
.global .align 1 .b8 _ZN34_INTERNAL_750742b5_4_k_cu_f0d70f806thrust24THRUST_300001_SM_1000_NS12placeholders3_10E[1];
.global .align 1 .b8 _ZN34_INTERNAL_750742b5_4_k_cu_f0d70f806thrust24THRUST_300001_SM_1000_NS3seqE[1];

.visible .entry _Z15exch_field_calcPfiiifff(
	.param .u64 .ptr .align 1 _Z15exch_field_calcPfiiifff_param_0,
	.param .u32 _Z15exch_field_calcPfiiifff_param_1,
	.param .u32 _Z15exch_field_calcPfiiifff_param_2,
	.param .u32 _Z15exch_field_calcPfiiifff_param_3,
	.param .f32 _Z15exch_field_calcPfiiifff_param_4,
	.param .f32 _Z15exch_field_calcPfiiifff_param_5,
	.param .f32 _Z15exch_field_calcPfiiifff_param_6
)
{


	ret;

}
.entry _Z27ComplexPointwiseMulAndScaleP6float2PKS_if(
	.param .u64 .ptr .align 1 _Z27ComplexPointwiseMulAndScaleP6float2PKS_if_param_0,
	.param .u64 .ptr .align 1 _Z27ComplexPointwiseMulAndScaleP6float2PKS_if_param_1,
	.param .u32 _Z27ComplexPointwiseMulAndScaleP6float2PKS_if_param_2,
	.param .f32 _Z27ComplexPointwiseMulAndScaleP6float2PKS_if_param_3
)
{
	.reg .pred 	%p<7>;
	.reg .b32 	%r<31>;
	.reg .b32 	%f<57>;
	.reg .b64 	%rd<18>;

	ld.param.u64 	%rd3, [_Z27ComplexPointwiseMulAndScaleP6float2PKS_if_param_0];
	ld.param.u64 	%rd4, [_Z27ComplexPointwiseMulAndScaleP6float2PKS_if_param_1];
	ld.param.u32 	%r12, [_Z27ComplexPointwiseMulAndScaleP6float2PKS_if_param_2];
	ld.param.f32 	%f1, [_Z27ComplexPointwiseMulAndScaleP6float2PKS_if_param_3];
	cvta.to.global.u64 	%rd1, %rd4;
	cvta.to.global.u64 	%rd2, %rd3;
	mov.u32 	%r13, %ntid.x;
	mov.u32 	%r14, %nctaid.x;
	mul.lo.s32 	%r1, %r13, %r14;
	mov.u32 	%r15, %ctaid.x;
	mov.u32 	%r16, %tid.x;
	mad.lo.s32 	%r29, %r15, %r13, %r16;
	setp.ge.s32 	%p1, %r29, %r12;
	@%p1 bra 	$L__BB1_7;
	add.s32 	%r17, %r29, %r1;
	max.s32 	%r18, %r12, %r17;
	setp.lt.s32 	%p2, %r17, %r12;
	selp.u32 	%r19, 1, 0, %p2;
	add.s32 	%r20, %r17, %r19;
	sub.s32 	%r21, %r18, %r20;
	div.u32 	%r22, %r21, %r1;
	add.s32 	%r3, %r22, %r19;
	and.b32  	%r23, %r3, 3;
	setp.eq.s32 	%p3, %r23, 3;
	@%p3 bra 	$L__BB1_4;
	add.s32 	%r24, %r3, 1;
	and.b32  	%r25, %r24, 3;
	neg.s32 	%r27, %r25;
$L__BB1_3:
	.pragma "nounroll";
	mul.wide.s32 	%rd5, %r29, 8;
	add.s64 	%rd6, %rd1, %rd5;
	add.s64 	%rd7, %rd2, %rd5;
	ld.global.v2.f32 	{%f2, %f3}, [%rd7];
	ld.global.v2.f32 	{%f4, %f5}, [%rd6];
	mul.f32 	%f6, %f2, %f4;
	mul.f32 	%f7, %f3, %f5;
	sub.f32 	%f8, %f6, %f7;
	mul.f32 	%f9, %f2, %f5;
	fma.rn.f32 	%f10, %f3, %f4, %f9;
	mul.f32 	%f11, %f1, %f8;
	mul.f32 	%f12, %f1, %f10;
	st.global.v2.f32 	[%rd7], {%f11, %f12};
	add.s32 	%r29, %r29, %r1;
	add.s32 	%r27, %r27, 1;
	setp.ne.s32 	%p4, %r27, 0;
	@%p4 bra 	$L__BB1_3;
$L__BB1_4:
	setp.lt.u32 	%p5, %r3, 3;
	@%p5 bra 	$L__BB1_7;
	mul.wide.s32 	%rd11, %r1, 8;
	shl.b32 	%r26, %r1, 2;
$L__BB1_6:
	mul.wide.s32 	%rd8, %r29, 8;
	add.s64 	%rd9, %rd2, %rd8;
	ld.global.v2.f32 	{%f13, %f14}, [%rd9];
	add.s64 	%rd10, %rd1, %rd8;
	ld.global.v2.f32 	{%f15, %f16}, [%rd10];
	mul.f32 	%f17, %f13, %f15;
	mul.f32 	%f18, %f14, %f16;
	sub.f32 	%f19, %f17, %f18;
	mul.f32 	%f20, %f13, %f16;
	fma.rn.f32 	%f21, %f14, %f15, %f20;
	mul.f32 	%f22, %f1, %f19;
	mul.f32 	%f23, %f1, %f21;
	st.global.v2.f32 	[%rd9], {%f22, %f23};
	add.s64 	%rd12, %rd9, %rd11;
	ld.global.v2.f32 	{%f24, %f25}, [%rd12];
	add.s64 	%rd13, %rd10, %rd11;
	ld.global.v2.f32 	{%f26, %f27}, [%rd13];
	mul.f32 	%f28, %f24, %f26;
	mul.f32 	%f29, %f25, %f27;
	sub.f32 	%f30, %f28, %f29;
	mul.f32 	%f31, %f24, %f27;
	fma.rn.f32 	%f32, %f25, %f26, %f31;
	mul.f32 	%f33, %f1, %f30;
	mul.f32 	%f34, %f1, %f32;
	st.global.v2.f32 	[%rd12], {%f33, %f34};
	add.s64 	%rd14, %rd12, %rd11;
	ld.global.v2.f32 	{%f35, %f36}, [%rd14];
	add.s64 	%rd15, %rd13, %rd11;
	ld.global.v2.f32 	{%f37, %f38}, [%rd15];
	mul.f32 	%f39, %f35, %f37;
	mul.f32 	%f40, %f36, %f38;
	sub.f32 	%f41, %f39, %f40;
	mul.f32 	%f42, %f35, %f38;
	fma.rn.f32 	%f43, %f36, %f37, %f42;
	mul.f32 	%f44, %f1, %f41;
	mul.f32 	%f45, %f1, %f43;
	st.global.v2.f32 	[%rd14], {%f44, %f45};
	add.s64 	%rd16, %rd14, %rd11;
	ld.global.v2.f32 	{%f46, %f47}, [%rd16];
	add.s64 	%rd17, %rd15, %rd11;
	ld.global.v2.f32 	{%f48, %f49}, [%rd17];
	mul.f32 	%f50, %f46, %f48;
	mul.f32 	%f51, %f47, %f49;
	sub.f32 	%f52, %f50, %f51;
	mul.f32 	%f53, %f46, %f49;
	fma.rn.f32 	%f54, %f47, %f48, %f53;
	mul.f32 	%f55, %f1, %f52;
	mul.f32 	%f56, %f1, %f54;
	st.global.v2.f32 	[%rd16], {%f55, %f56};
	add.s32 	%r29, %r26, %r29;
	setp.lt.s32 	%p6, %r29, %r12;
	@%p6 bra 	$L__BB1_6;
$L__BB1_7:
	ret;

}
	// .globl	_ZN3cub18CUB_300001_SM_10006detail11EmptyKernelIvEEvv
.visible .entry _ZN3cub18CUB_300001_SM_10006detail11EmptyKernelIvEEvv()
{


	ret;

}
	// .globl	_ZN3cub18CUB_300001_SM_10006detail8for_each13static_kernelINS2_12policy_hub_t12policy_500_tEmN6thrust24THRUST_300001_SM_1000_NS8cuda_cub20__uninitialized_fill7functorINS7_10device_ptrI6float2EESC_EEEEvT0_T1_
.visible .entry _ZN3cub18CUB_300001_SM_10006detail8for_each13static_kernelINS2_12policy_hub_t12policy_500_tEmN6thrust24THRUST_300001_SM_1000_NS8cuda_cub20__uninitialized_fill7functorINS7_10device_ptrI6float2EESC_EEEEvT0_T1_(
	.param .u64 _ZN3cub18CUB_300001_SM_10006detail8for_each13static_kernelINS2_12policy_hub_t12policy_500_tEmN6thrust24THRUST_300001_SM_1000_NS8cuda_cub20__uninitialized_fill7functorINS7_10device_ptrI6float2EESC_EEEEvT0_T1__param_0,
	.param .align 8 .b8 _ZN3cub18CUB_300001_SM_10006detail8for_each13static_kernelINS2_12policy_hub_t12policy_500_tEmN6thrust24THRUST_300001_SM_1000_NS8cuda_cub20__uninitialized_fill7functorINS7_10device_ptrI6float2EESC_EEEEvT0_T1__param_1[16]
)
.maxntid 256
{
	.reg .pred 	%p<4>;
	.reg .b32 	%r<5>;
	.reg .b32 	%f<5>;
	.reg .b64 	%rd<16>;

	ld.param.u64 	%rd4, [_ZN3cub18CUB_300001_SM_10006detail8for_each13static_kernelINS2_12policy_hub_t12policy_500_tEmN6thrust24THRUST_300001_SM_1000_NS8cuda_cub20__uninitialized_fill7functorINS7_10device_ptrI6float2EESC_EEEEvT0_T1__param_1];
	ld.param.u64 	%rd5, [_ZN3cub18CUB_300001_SM_10006detail8for_each13static_kernelINS2_12policy_hub_t12policy_500_tEmN6thrust24THRUST_300001_SM_1000_NS8cuda_cub20__uninitialized_fill7functorINS7_10device_ptrI6float2EESC_EEEEvT0_T1__param_0];
	ld.param.v2.f32 	{%f3, %f4}, [_ZN3cub18CUB_300001_SM_10006detail8for_each13static_kernelINS2_12policy_hub_t12policy_500_tEmN6thrust24THRUST_300001_SM_1000_NS8cuda_cub20__uninitialized_fill7functorINS7_10device_ptrI6float2EESC_EEEEvT0_T1__param_1+8];
	mov.u32 	%r2, %ctaid.x;
	mul.wide.u32 	%rd1, %r2, 512;
	sub.s64 	%rd2, %rd5, %rd1;
	setp.lt.u64 	%p1, %rd2, 512;
	@%p1 bra 	$L__BB3_2;
	mov.u32 	%r4, %tid.x;
	cvta.to.global.u64 	%rd11, %rd4;
	cvt.u64.u32 	%rd12, %r4;
	add.s64 	%rd13, %rd1, %rd12;
	shl.b64 	%rd14, %rd13, 3;
	add.s64 	%rd15, %rd11, %rd14;
	st.global.v2.f32 	[%rd15], {%f3, %f4};
	st.global.v2.f32 	[%rd15+2048], {%f3, %f4};
	bra.uni 	$L__BB3_6;
$L__BB3_2:
	cvta.to.global.u64 	%rd6, %rd4;
	mov.u32 	%r1, %tid.x;
	cvt.u64.u32 	%rd7, %r1;
	setp.le.u64 	%p2, %rd2, %rd7;
	add.s64 	%rd8, %rd1, %rd7;
	shl.b64 	%rd9, %rd8, 3;
	add.s64 	%rd3, %rd6, %rd9;
	@%p2 bra 	$L__BB3_4;
	st.global.v2.f32 	[%rd3], {%f3, %f4};
$L__BB3_4:
	add.s32 	%r3, %r1, 256;
	cvt.u64.u32 	%rd10, %r3;
	setp.le.u64 	%p3, %rd2, %rd10;
	@%p3 bra 	$L__BB3_6;
	st.global.v2.f32 	[%rd3+2048], {%f3, %f4};
$L__BB3_6:
	ret;

}


// ===== COMPILED SASS (sm_100) =====

	.target	sm_100

	.elftype	@"ET_EXEC"


//--------------------- .note.nv.tkinfo           --------------------------
	.section	.note.nv.tkinfo,"",@"SHT_NOTE"
	.sectionflags	@"SHF_NOTE_NV_TKINFO"
	.tkinfo
        /*0018*/ 	.word	0x00000002
        /*0030*/ 	.string	""
        /*0030*/ 	.string	"ptxas"
        /*0030*/ 	.string	"Cuda compilation tools, release 13.0, V13.0.88"
        /*0030*/ 	.string	"Build cuda_13.0.r13.0/compiler.36424714_0"
        /*0030*/ 	.string	"-arch sm_100 -m 64 "



//--------------------- .note.nv.cuinfo           --------------------------
	.section	.note.nv.cuinfo,"",@"SHT_NOTE"
	.sectionflags	@"SHF_NOTE_NV_CUINFO"
        /*0018*/ 	.short	0x0002
        /*001a*/ 	.short	0x0064
        /*001c*/ 	.short	0x0082
	.zero		2


//--------------------- .nv.info                  --------------------------
	.section	.nv.info,"",@"SHT_CUDA_INFO"
	.align	4


	//----- nvinfo : EIATTR_REGCOUNT
	.align		4
        /*0000*/ 	.byte	0x04, 0x2f
        /*0002*/ 	.short	(.L_44 - .L_43)
	.align		4
.L_43:
        /*0004*/ 	.word	index@(_Z15exch_field_calcPfiiifff)
        /*0008*/ 	.word	0x00000004


	//----- nvinfo : EIATTR_FRAME_SIZE
	.align		4
.L_44:
        /*000c*/ 	.byte	0x04, 0x11
        /*000e*/ 	.short	(.L_46 - .L_45)
	.align		4
.L_45:
        /*0010*/ 	.word	index@(_Z15exch_field_calcPfiiifff)
        /*0014*/ 	.word	0x00000000


	//----- nvinfo : EIATTR_REGCOUNT
	.align		4
.L_46:
        /*0018*/ 	.byte	0x04, 0x2f
        /*001a*/ 	.short	(.L_48 - .L_47)
	.align		4
.L_47:
        /*001c*/ 	.word	index@(_Z27ComplexPointwiseMulAndScaleP6float2PKS_if)
        /*0020*/ 	.word	0x00000018


	//----- nvinfo : EIATTR_FRAME_SIZE
	.align		4
.L_48:
        /*0024*/ 	.byte	0x04, 0x11
        /*0026*/ 	.short	(.L_50 - .L_49)
	.align		4
.L_49:
        /*0028*/ 	.word	index@(_Z27ComplexPointwiseMulAndScaleP6float2PKS_if)
        /*002c*/ 	.word	0x00000000


	//----- nvinfo : EIATTR_REGCOUNT
	.align		4
.L_50:
        /*0030*/ 	.byte	0x04, 0x2f
        /*0032*/ 	.short	(.L_52 - .L_51)
	.align		4
.L_51:
        /*0034*/ 	.word	index@(_ZN3cub18CUB_300001_SM_10006detail11EmptyKernelIvEEvv)
        /*0038*/ 	.word	0x00000004


	//----- nvinfo : EIATTR_FRAME_SIZE
	.align		4
.L_52:
        /*003c*/ 	.byte	0x04, 0x11
        /*003e*/ 	.short	(.L_54 - .L_53)
	.align		4
.L_53:
        /*0040*/ 	.word	index@(_ZN3cub18CUB_300001_SM_10006detail11EmptyKernelIvEEvv)
        /*0044*/ 	.word	0x00000000


	//----- nvinfo : EIATTR_REGCOUNT
	.align		4
.L_54:
        /*0048*/ 	.byte	0x04, 0x2f
        /*004a*/ 	.short	(.L_56 - .L_55)
	.align		4
.L_55:
        /*004c*/ 	.word	index@(_ZN3cub18CUB_300001_SM_10006detail8for_each13static_kernelINS2_12policy_hub_t12policy_500_tEmN6thrust24THRUST_300001_SM_1000_NS8cuda_cub20__uninitialized_fill7functorINS7_10device_ptrI6float2EESC_EEEEvT0_T1_)
        /*0050*/ 	.word	0x00000009


	//----- nvinfo : EIATTR_FRAME_SIZE
	.align		4
.L_56:
        /*0054*/ 	.byte	0x04, 0x11
        /*0056*/ 	.short	(.L_58 - .L_57)
	.align		4
.L_57:
        /*0058*/ 	.word	index@(_ZN3cub18CUB_300001_SM_10006detail8for_each13static_kernelINS2_12policy_hub_t12policy_500_tEmN6thrust24THRUST_300001_SM_1000_NS8cuda_cub20__uninitialized_fill7functorINS7_10device_ptrI6float2EESC_EEEEvT0_T1_)
        /*005c*/ 	.word	0x00000000


	//----- nvinfo : EIATTR_MIN_STACK_SIZE
	.align		4
.L_58:
        /*0060*/ 	.byte	0x04, 0x12
        /*0062*/ 	.short	(.L_60 - .L_59)
	.align		4
.L_59:
        /*0064*/ 	.word	index@(_Z27ComplexPointwiseMulAndScaleP6float2PKS_if)
        /*0068*/ 	.word	0x00000000


	//----- nvinfo : EIATTR_MIN_STACK_SIZE
	.align		4
.L_60:
        /*006c*/ 	.byte	0x04, 0x12
        /*006e*/ 	.short	(.L_62 - .L_61)
	.align		4
.L_61:
        /*0070*/ 	.word	index@(_ZN3cub18CUB_300001_SM_10006detail8for_each13static_kernelINS2_12policy_hub_t12policy_500_tEmN6thrust24THRUST_300001_SM_1000_NS8cuda_cub20__uninitialized_fill7functorINS7_10device_ptrI6float2EESC_EEEEvT0_T1_)
        /*0074*/ 	.word	0x00000000


	//----- nvinfo : EIATTR_MIN_STACK_SIZE
	.align		4
.L_62:
        /*0078*/ 	.byte	0x04, 0x12
        /*007a*/ 	.short	(.L_64 - .L_63)
	.align		4
.L_63:
        /*007c*/ 	.word	index@(_ZN3cub18CUB_300001_SM_10006detail11EmptyKernelIvEEvv)
        /*0080*/ 	.word	0x00000000


	//----- nvinfo : EIATTR_MIN_STACK_SIZE
	.align		4
.L_64:
        /*0084*/ 	.byte	0x04, 0x12
        /*0086*/ 	.short	(.L_66 - .L_65)
	.align		4
.L_65:
        /*0088*/ 	.word	index@(_Z15exch_field_calcPfiiifff)
        /*008c*/ 	.word	0x00000000
.L_66:


//--------------------- .nv.compat                --------------------------
	.section	.nv.compat,"",@"SHT_CUDA_COMPAT_INFO"
	.align	4
        /*0000*/ 	.byte	0x02, 0x09, 0x00, 0x00, 0x02, 0x02, 0x01, 0x00, 0x02, 0x05, 0x05, 0x00, 0x03, 0x07, 0x01, 0x01
        /*0010*/ 	.byte	0x02, 0x03, 0x00, 0x00, 0x02, 0x06, 0x01, 0x00, 0x04, 0x0b, 0x08, 0x00, 0x09, 0x00, 0x00, 0x00
        /*0020*/ 	.byte	0x00, 0x00, 0x00, 0x00


//--------------------- .nv.info._ZN3cub18CUB_300001_SM_10006detail8for_each13static_kernelINS2_12policy_hub_t12policy_500_tEmN6thrust24THRUST_300001_SM_1000_NS8cuda_cub20__uninitialized_fill7functorINS7_10device_ptrI6float2EESC_EEEEvT0_T1_ --------------------------
	.section	.nv.info._ZN3cub18CUB_300001_SM_10006detail8for_each13static_kernelINS2_12policy_hub_t12policy_500_tEmN6thrust24THRUST_300001_SM_1000_NS8cuda_cub20__uninitialized_fill7functorINS7_10device_ptrI6float2EESC_EEEEvT0_T1_,"",@"SHT_CUDA_INFO"
	.sectionflags	@""
	.align	4


	//----- nvinfo : EIATTR_CUDA_API_VERSION
	.align		4
        /*0000*/ 	.byte	0x04, 0x37
        /*0002*/ 	.short	(.L_68 - .L_67)
.L_67:
        /*0004*/ 	.word	0x00000082


	//----- nvinfo : EIATTR_KPARAM_INFO
	.align		4
.L_68:
        /*0008*/ 	.byte	0x04, 0x17
        /*000a*/ 	.short	(.L_70 - .L_69)
.L_69:
        /*000c*/ 	.word	0x00000000
        /*0010*/ 	.short	0x0001
        /*0012*/ 	.short	0x0008
        /*0014*/ 	.byte	0x00, 0xf0, 0x41, 0x00


	//----- nvinfo : EIATTR_KPARAM_INFO
	.align		4
.L_70:
        /*0018*/ 	.byte	0x04, 0x17
        /*001a*/ 	.short	(.L_72 - .L_71)
.L_71:
        /*001c*/ 	.word	0x00000000
        /*0020*/ 	.short	0x0000
        /*0022*/ 	.short	0x0000
        /*0024*/ 	.byte	0x00, 0xf0, 0x21, 0x00


	//----- nvinfo : EIATTR_SPARSE_MMA_MASK
	.align		4
.L_72:
        /*0028*/ 	.byte	0x03, 0x50
        /*002a*/ 	.short	0x0000


	//----- nvinfo : EIATTR_MAXREG_COUNT
	.align		4
        /*002c*/ 	.byte	0x03, 0x1b
        /*002e*/ 	.short	0x00ff


	//----- nvinfo : EIATTR_MERCURY_ISA_VERSION
	.align		4
        /*0030*/ 	.byte	0x03, 0x5f
        /*0032*/ 	.short	0x0101


	//----- nvinfo : EIATTR_VRC_CTA_INIT_COUNT
	.align		4
        /*0034*/ 	.byte	0x02, 0x4a
	.zero		1
	.zero		1


	//----- nvinfo : EIATTR_EXIT_INSTR_OFFSETS
	.align		4
        /*0038*/ 	.byte	0x04, 0x1c
        /*003a*/ 	.short	(.L_74 - .L_73)


	//   ....[0]....
.L_73:
        /*003c*/ 	.word	0x00000130


	//   ....[1]....
        /*0040*/ 	.word	0x00000230


	//   ....[2]....
        /*0044*/ 	.word	0x00000260


	//----- nvinfo : EIATTR_MAX_THREADS
	.align		4
.L_74:
        /*0048*/ 	.byte	0x04, 0x05
        /*004a*/ 	.short	(.L_76 - .L_75)
.L_75:
        /*004c*/ 	.word	0x00000100
        /*0050*/ 	.word	0x00000001
        /*0054*/ 	.word	0x00000001


	//----- nvinfo : EIATTR_CBANK_PARAM_SIZE
	.align		4
.L_76:
        /*0058*/ 	.byte	0x03, 0x19
        /*005a*/ 	.short	0x0018


	//----- nvinfo : EIATTR_PARAM_CBANK
	.align		4
        /*005c*/ 	.byte	0x04, 0x0a
        /*005e*/ 	.short	(.L_78 - .L_77)
	.align		4
.L_77:
        /*0060*/ 	.word	index@(.nv.constant0._ZN3cub18CUB_300001_SM_10006detail8for_each13static_kernelINS2_12policy_hub_t12policy_500_tEmN6thrust24THRUST_300001_SM_1000_NS8cuda_cub20__uninitialized_fill7functorINS7_10device_ptrI6float2EESC_EEEEvT0_T1_)
        /*0064*/ 	.short	0x0380
        /*0066*/ 	.short	0x0018


	//----- nvinfo : EIATTR_SW_WAR
	.align		4
.L_78:
        /*0068*/ 	.byte	0x04, 0x36
        /*006a*/ 	.short	(.L_80 - .L_79)
.L_79:
        /*006c*/ 	.word	0x00000008
.L_80:


//--------------------- .nv.info._ZN3cub18CUB_300001_SM_10006detail11EmptyKernelIvEEvv --------------------------
	.section	.nv.info._ZN3cub18CUB_300001_SM_10006detail11EmptyKernelIvEEvv,"",@"SHT_CUDA_INFO"
	.sectionflags	@""
	.align	4


	//----- nvinfo : EIATTR_CUDA_API_VERSION
	.align		4
        /*0000*/ 	.byte	0x04, 0x37
        /*0002*/ 	.short	(.L_82 - .L_81)
.L_81:
        /*0004*/ 	.word	0x00000082


	//----- nvinfo : EIATTR_SPARSE_MMA_MASK
	.align		4
.L_82:
        /*0008*/ 	.byte	0x03, 0x50
        /*000a*/ 	.short	0x0000


	//----- nvinfo : EIATTR_MAXREG_COUNT
	.align		4
        /*000c*/ 	.byte	0x03, 0x1b
        /*000e*/ 	.short	0x00ff


	//----- nvinfo : EIATTR_MERCURY_ISA_VERSION
	.align		4
        /*0010*/ 	.byte	0x03, 0x5f
        /*0012*/ 	.short	0x0101


	//----- nvinfo : EIATTR_VRC_CTA_INIT_COUNT
	.align		4
        /*0014*/ 	.byte	0x02, 0x4a
	.zero		1
	.zero		1


	//----- nvinfo : EIATTR_EXIT_INSTR_OFFSETS
	.align		4
        /*0018*/ 	.byte	0x04, 0x1c
        /*001a*/ 	.short	(.L_84 - .L_83)


	//   ....[0]....
.L_83:
        /*001c*/ 	.word	0x00000010


	//----- nvinfo : EIATTR_SW_WAR
	.align		4
.L_84:
        /*0020*/ 	.byte	0x04, 0x36
        /*0022*/ 	.short	(.L_86 - .L_85)
.L_85:
        /*0024*/ 	.word	0x00000008
.L_86:


//--------------------- .nv.info._Z27ComplexPointwiseMulAndScaleP6float2PKS_if --------------------------
	.section	.nv.info._Z27ComplexPointwiseMulAndScaleP6float2PKS_if,"",@"SHT_CUDA_INFO"
	.sectionflags	@""
	.align	4


	//----- nvinfo : EIATTR_CUDA_API_VERSION
	.align		4
        /*0000*/ 	.byte	0x04, 0x37
        /*0002*/ 	.short	(.L_88 - .L_87)
.L_87:
        /*0004*/ 	.word	0x00000082


	//----- nvinfo : EIATTR_KPARAM_INFO
	.align		4
.L_88:
        /*0008*/ 	.byte	0x04, 0x17
        /*000a*/ 	.short	(.L_90 - .L_89)
.L_89:
        /*000c*/ 	.word	0x00000000
        /*0010*/ 	.short	0x0003
        /*0012*/ 	.short	0x0014
        /*0014*/ 	.byte	0x00, 0xf0, 0x11, 0x00


	//----- nvinfo : EIATTR_KPARAM_INFO
	.align		4
.L_90:
        /*0018*/ 	.byte	0x04, 0x17
        /*001a*/ 	.short	(.L_92 - .L_91)
.L_91:
        /*001c*/ 	.word	0x00000000
        /*0020*/ 	.short	0x0002
        /*0022*/ 	.short	0x0010
        /*0024*/ 	.byte	0x00, 0xf0, 0x11, 0x00


	//----- nvinfo : EIATTR_KPARAM_INFO
	.align		4
.L_92:
        /*0028*/ 	.byte	0x04, 0x17
        /*002a*/ 	.short	(.L_94 - .L_93)
.L_93:
        /*002c*/ 	.word	0x00000000
        /*0030*/ 	.short	0x0001
        /*0032*/ 	.short	0x0008
        /*0034*/ 	.byte	0x00, 0xf5, 0x21, 0x00


	//----- nvinfo : EIATTR_KPARAM_INFO
	.align		4
.L_94:
        /*0038*/ 	.byte	0x04, 0x17
        /*003a*/ 	.short	(.L_96 - .L_95)
.L_95:
        /*003c*/ 	.word	0x00000000
        /*0040*/ 	.short	0x0000
        /*0042*/ 	.short	0x0000
        /*0044*/ 	.byte	0x00, 0xf5, 0x21, 0x00


	//----- nvinfo : EIATTR_SPARSE_MMA_MASK
	.align		4
.L_96:
        /*0048*/ 	.byte	0x03, 0x50
        /*004a*/ 	.short	0x0000


	//----- nvinfo : EIATTR_MAXREG_COUNT
	.align		4
        /*004c*/ 	.byte	0x03, 0x1b
        /*004e*/ 	.short	0x00ff


	//----- nvinfo : EIATTR_MERCURY_ISA_VERSION
	.align		4
        /*0050*/ 	.byte	0x03, 0x5f
        /*0052*/ 	.short	0x0101


	//----- nvinfo : EIATTR_VRC_CTA_INIT_COUNT
	.align		4
        /*0054*/ 	.byte	0x02, 0x4a
	.zero		1
	.zero		1


	//----- nvinfo : EIATTR_EXIT_INSTR_OFFSETS
	.align		4
        /*0058*/ 	.byte	0x04, 0x1c
        /*005a*/ 	.short	(.L_98 - .L_97)


	//   ....[0]....
.L_97:
        /*005c*/ 	.word	0x00000090


	//   ....[1]....
        /*0060*/ 	.word	0x00000410


	//   ....[2]....
        /*0064*/ 	.word	0x00000710


	//----- nvinfo : EIATTR_CRS_STACK_SIZE
	.align		4
.L_98:
        /*0068*/ 	.byte	0x04, 0x1e
        /*006a*/ 	.short	(.L_100 - .L_99)
.L_99:
        /*006c*/ 	.word	0x00000000


	//----- nvinfo : EIATTR_CBANK_PARAM_SIZE
	.align		4
.L_100:
        /*0070*/ 	.byte	0x03, 0x19
        /*0072*/ 	.short	0x0018


	//----- nvinfo : EIATTR_PARAM_CBANK
	.align		4
        /*0074*/ 	.byte	0x04, 0x0a
        /*0076*/ 	.short	(.L_102 - .L_101)
	.align		4
.L_101:
        /*0078*/ 	.word	index@(.nv.constant0._Z27ComplexPointwiseMulAndScaleP6float2PKS_if)
        /*007c*/ 	.short	0x0380
        /*007e*/ 	.short	0x0018


	//----- nvinfo : EIATTR_SW_WAR
	.align		4
.L_102:
        /*0080*/ 	.byte	0x04, 0x36
        /*0082*/ 	.short	(.L_104 - .L_103)
.L_103:
        /*0084*/ 	.word	0x00000008
.L_104:


//--------------------- .nv.info._Z15exch_field_calcPfiiifff --------------------------
	.section	.nv.info._Z15exch_field_calcPfiiifff,"",@"SHT_CUDA_INFO"
	.sectionflags	@""
	.align	4


	//----- nvinfo : EIATTR_CUDA_API_VERSION
	.align		4
        /*0000*/ 	.byte	0x04, 0x37
        /*0002*/ 	.short	(.L_106 - .L_105)
.L_105:
        /*0004*/ 	.word	0x00000082


	//----- nvinfo : EIATTR_KPARAM_INFO
	.align		4
.L_106:
        /*0008*/ 	.byte	0x04, 0x17
        /*000a*/ 	.short	(.L_108 - .L_107)
.L_107:
        /*000c*/ 	.word	0x00000000
        /*0010*/ 	.short	0x0006
        /*0012*/ 	.short	0x001c
        /*0014*/ 	.byte	0x00, 0xf0, 0x11, 0x00


	//----- nvinfo : EIATTR_KPARAM_INFO
	.align		4
.L_108:
        /*0018*/ 	.byte	0x04, 0x17
        /*001a*/ 	.short	(.L_110 - .L_109)
.L_109:
        /*001c*/ 	.word	0x00000000
        /*0020*/ 	.short	0x0005
        /*0022*/ 	.short	0x0018
        /*0024*/ 	.byte	0x00, 0xf0, 0x11, 0x00


	//----- nvinfo : EIATTR_KPARAM_INFO
	.align		4
.L_110:
        /*0028*/ 	.byte	0x04, 0x17
        /*002a*/ 	.short	(.L_112 - .L_111)
.L_111:
        /*002c*/ 	.word	0x00000000
        /*0030*/ 	.short	0x0004
        /*0032*/ 	.short	0x0014
        /*0034*/ 	.byte	0x00, 0xf0, 0x11, 0x00


	//----- nvinfo : EIATTR_KPARAM_INFO
	.align		4
.L_112:
        /*0038*/ 	.byte	0x04, 0x17
        /*003a*/ 	.short	(.L_114 - .L_113)
.L_113:
        /*003c*/ 	.word	0x00000000
        /*0040*/ 	.short	0x0003
        /*0042*/ 	.short	0x0010
        /*0044*/ 	.byte	0x00, 0xf0, 0x11, 0x00


	//----- nvinfo : EIATTR_KPARAM_INFO
	.align		4
.L_114:
        /*0048*/ 	.byte	0x04, 0x17
        /*004a*/ 	.short	(.L_116 - .L_115)
.L_115:
        /*004c*/ 	.word	0x00000000
        /*0050*/ 	.short	0x0002
        /*0052*/ 	.short	0x000c
        /*0054*/ 	.byte	0x00, 0xf0, 0x11, 0x00


	//----- nvinfo : EIATTR_KPARAM_INFO
	.align		4
.L_116:
        /*0058*/ 	.byte	0x04, 0x17
        /*005a*/ 	.short	(.L_118 - .L_117)
.L_117:
        /*005c*/ 	.word	0x00000000
        /*0060*/ 	.short	0x0001
        /*0062*/ 	.short	0x0008
        /*0064*/ 	.byte	0x00, 0xf0, 0x11, 0x00


	//----- nvinfo : EIATTR_KPARAM_INFO
	.align		4
.L_118:
        /*0068*/ 	.byte	0x04, 0x17
        /*006a*/ 	.short	(.L_120 - .L_119)
.L_119:
        /*006c*/ 	.word	0x00000000
        /*0070*/ 	.short	0x0000
        /*0072*/ 	.short	0x0000
        /*0074*/ 	.byte	0x00, 0xf5, 0x21, 0x00


	//----- nvinfo : EIATTR_SPARSE_MMA_MASK
	.align		4
.L_120:
        /*0078*/ 	.byte	0x03, 0x50
        /*007a*/ 	.short	0x0000


	//----- nvinfo : EIATTR_MAXREG_COUNT
	.align		4
        /*007c*/ 	.byte	0x03, 0x1b
        /*007e*/ 	.short	0x00ff


	//----- nvinfo : EIATTR_MERCURY_ISA_VERSION
	.align		4
        /*0080*/ 	.byte	0x03, 0x5f
        /*0082*/ 	.short	0x0101


	//----- nvinfo : EIATTR_VRC_CTA_INIT_COUNT
	.align		4
        /*0084*/ 	.byte	0x02, 0x4a
	.zero		1
	.zero		1


	//----- nvinfo : EIATTR_EXIT_INSTR_OFFSETS
	.align		4
        /*0088*/ 	.byte	0x04, 0x1c
        /*008a*/ 	.short	(.L_122 - .L_121)


	//   ....[0]....
.L_121:
        /*008c*/ 	.word	0x00000010


	//----- nvinfo : EIATTR_CBANK_PARAM_SIZE
	.align		4
.L_122:
        /*0090*/ 	.byte	0x03, 0x19
        /*0092*/ 	.short	0x0020


	//----- nvinfo : EIATTR_PARAM_CBANK
	.align		4
        /*0094*/ 	.byte	0x04, 0x0a
        /*0096*/ 	.short	(.L_124 - .L_123)
	.align		4
.L_123:
        /*0098*/ 	.word	index@(.nv.constant0._Z15exch_field_calcPfiiifff)
        /*009c*/ 	.short	0x0380
        /*009e*/ 	.short	0x0020


	//----- nvinfo : EIATTR_SW_WAR
	.align		4
.L_124:
        /*00a0*/ 	.byte	0x04, 0x36
        /*00a2*/ 	.short	(.L_126 - .L_125)
.L_125:
        /*00a4*/ 	.word	0x00000008
.L_126:


//--------------------- .nv.callgraph             --------------------------
	.section	.nv.callgraph,"",@"SHT_CUDA_CALLGRAPH"
	.align	4
	.sectionentsize	8
	.align		4
        /*0000*/ 	.word	0x00000000
	.align		4
        /*0004*/ 	.word	0xffffffff
	.align		4
        /*0008*/ 	.word	0x00000000
	.align		4
        /*000c*/ 	.word	0xfffffffe
	.align		4
        /*0010*/ 	.word	0x00000000
	.align		4
        /*0014*/ 	.word	0xfffffffd
	.align		4
        /*0018*/ 	.word	0x00000000
	.align		4
        /*001c*/ 	.word	0xfffffffc


//--------------------- .nv.constant4             --------------------------
	.section	.nv.constant4,"a",@progbits
	.align	8
	.align		8
.nv.constant4:
        /*0000*/ 	.dword	_ZN34_INTERNAL_750742b5_4_k_cu_f0d70f804cuda3std3__45__cpo5beginE
	.align		8
        /*0008*/ 	.dword	_ZN34_INTERNAL_750742b5_4_k_cu_f0d70f804cuda3std3__45__cpo3endE
	.align		8
        /*0010*/ 	.dword	_ZN34_INTERNAL_750742b5_4_k_cu_f0d70f804cuda3std3__45__cpo6cbeginE
	.align		8
        /*0018*/ 	.dword	_ZN34_INTERNAL_750742b5_4_k_cu_f0d70f804cuda3std3__45__cpo4cendE
	.align		8
        /*0020*/ 	.dword	_ZN34_INTERNAL_750742b5_4_k_cu_f0d70f804cuda3std3__45__cpo6rbeginE
	.align		8
        /*0028*/ 	.dword	_ZN34_INTERNAL_750742b5_4_k_cu_f0d70f804cuda3std3__45__cpo4rendE
	.align		8
        /*0030*/ 	.dword	_ZN34_INTERNAL_750742b5_4_k_cu_f0d70f804cuda3std3__45__cpo7crbeginE
	.align		8
        /*0038*/ 	.dword	_ZN34_INTERNAL_750742b5_4_k_cu_f0d70f804cuda3std3__45__cpo5crendE
	.align		8
        /*0040*/ 	.dword	_ZN34_INTERNAL_750742b5_4_k_cu_f0d70f804cuda3std3__436_GLOBAL__N__750742b5_4_k_cu_f0d70f806ignoreE
	.align		8
        /*0048*/ 	.dword	_ZN34_INTERNAL_750742b5_4_k_cu_f0d70f804cuda3std3__419piecewise_constructE
	.align		8
        /*0050*/ 	.dword	_ZN34_INTERNAL_750742b5_4_k_cu_f0d70f804cuda3std3__48in_placeE
	.align		8
        /*0058*/ 	.dword	_ZN34_INTERNAL_750742b5_4_k_cu_f0d70f804cuda3std3__420unreachable_sentinelE
	.align		8
        /*0060*/ 	.dword	_ZN34_INTERNAL_750742b5_4_k_cu_f0d70f804cuda3std3__47nulloptE
	.align		8
        /*0068*/ 	.dword	_ZN34_INTERNAL_750742b5_4_k_cu_f0d70f804cuda3std3__48unexpectE
	.align		8
        /*0070*/ 	.dword	_ZN34_INTERNAL_750742b5_4_k_cu_f0d70f804cuda3std6ranges3__45__cpo4swapE
	.align		8
        /*0078*/ 	.dword	_ZN34_INTERNAL_750742b5_4_k_cu_f0d70f804cuda3std6ranges3__45__cpo9iter_moveE
	.align		8
        /*0080*/ 	.dword	_ZN34_INTERNAL_750742b5_4_k_cu_f0d70f804cuda3std6ranges3__45__cpo5beginE
	.align		8
        /*0088*/ 	.dword	_ZN34_INTERNAL_750742b5_4_k_cu_f0d70f804cuda3std6ranges3__45__cpo3endE
	.align		8
        /*0090*/ 	.dword	_ZN34_INTERNAL_750742b5_4_k_cu_f0d70f804cuda3std6ranges3__45__cpo6cbeginE
	.align		8
        /*0098*/ 	.dword	_ZN34_INTERNAL_750742b5_4_k_cu_f0d70f804cuda3std6ranges3__45__cpo4cendE
	.align		8
        /*00a0*/ 	.dword	_ZN34_INTERNAL_750742b5_4_k_cu_f0d70f804cuda3std6ranges3__45__cpo7advanceE
	.align		8
        /*00a8*/ 	.dword	_ZN34_INTERNAL_750742b5_4_k_cu_f0d70f804cuda3std6ranges3__45__cpo9iter_swapE
	.align		8
        /*00b0*/ 	.dword	_ZN34_INTERNAL_750742b5_4_k_cu_f0d70f804cuda3std6ranges3__45__cpo4nextE
	.align		8
        /*00b8*/ 	.dword	_ZN34_INTERNAL_750742b5_4_k_cu_f0d70f804cuda3std6ranges3__45__cpo4prevE
	.align		8
        /*00c0*/ 	.dword	_ZN34_INTERNAL_750742b5_4_k_cu_f0d70f804cuda3std6ranges3__45__cpo4dataE
	.align		8
        /*00c8*/ 	.dword	_ZN34_INTERNAL_750742b5_4_k_cu_f0d70f804cuda3std6ranges3__45__cpo5cdataE
	.align		8
        /*00d0*/ 	.dword	_ZN34_INTERNAL_750742b5_4_k_cu_f0d70f804cuda3std6ranges3__45__cpo4sizeE
	.align		8
        /*00d8*/ 	.dword	_ZN34_INTERNAL_750742b5_4_k_cu_f0d70f804cuda3std6ranges3__45__cpo5ssizeE
	.align		8
        /*00e0*/ 	.dword	_ZN34_INTERNAL_750742b5_4_k_cu_f0d70f804cuda3std6ranges3__45__cpo8distanceE
	.align		8
        /*00e8*/ 	.dword	_ZN34_INTERNAL_750742b5_4_k_cu_f0d70f806thrust24THRUST_300001_SM_1000_NS8cuda_cub3parE
	.align		8
        /*00f0*/ 	.dword	_ZN34_INTERNAL_750742b5_4_k_cu_f0d70f806thrust24THRUST_300001_SM_1000_NS8cuda_cub10par_nosyncE
	.align		8
        /*00f8*/ 	.dword	_ZN34_INTERNAL_750742b5_4_k_cu_f0d70f806thrust24THRUST_300001_SM_1000_NS6system6detail10sequential3seqE
	.align		8
        /*0100*/ 	.dword	_ZN34_INTERNAL_750742b5_4_k_cu_f0d70f806thrust24THRUST_300001_SM_1000_NS12placeholders2_1E
	.align		8
        /*0108*/ 	.dword	_ZN34_INTERNAL_750742b5_4_k_cu_f0d70f806thrust24THRUST_300001_SM_1000_NS12placeholders2_2E
	.align		8
        /*0110*/ 	.dword	_ZN34_INTERNAL_750742b5_4_k_cu_f0d70f806thrust24THRUST_300001_SM_1000_NS12placeholders2_3E
	.align		8
        /*0118*/ 	.dword	_ZN34_INTERNAL_750742b5_4_k_cu_f0d70f806thrust24THRUST_300001_SM_1000_NS12placeholders2_4E
	.align		8
        /*0120*/ 	.dword	_ZN34_INTERNAL_750742b5_4_k_cu_f0d70f806thrust24THRUST_300001_SM_1000_NS12placeholders2_5E
	.align		8
        /*0128*/ 	.dword	_ZN34_INTERNAL_750742b5_4_k_cu_f0d70f806thrust24THRUST_300001_SM_1000_NS12placeholders2_6E
	.align		8
        /*0130*/ 	.dword	_ZN34_INTERNAL_750742b5_4_k_cu_f0d70f806thrust24THRUST_300001_SM_1000_NS12placeholders2_7E
	.align		8
        /*0138*/ 	.dword	_ZN34_INTERNAL_750742b5_4_k_cu_f0d70f806thrust24THRUST_300001_SM_1000_NS12placeholders2_8E
	.align		8
        /*0140*/ 	.dword	_ZN34_INTERNAL_750742b5_4_k_cu_f0d70f806thrust24THRUST_300001_SM_1000_NS12placeholders2_9E
	.align		8
        /*0148*/ 	.dword	_ZN34_INTERNAL_750742b5_4_k_cu_f0d70f806thrust24THRUST_300001_SM_1000_NS12placeholders3_10E
	.align		8
        /*0150*/ 	.dword	_ZN34_INTERNAL_750742b5_4_k_cu_f0d70f806thrust24THRUST_300001_SM_1000_NS3seqE


//--------------------- .text._ZN3cub18CUB_300001_SM_10006detail8for_each13static_kernelINS2_12policy_hub_t12policy_500_tEmN6thrust24THRUST_300001_SM_1000_NS8cuda_cub20__uninitialized_fill7functorINS7_10device_ptrI6float2EESC_EEEEvT0_T1_ --------------------------
	.section	.text._ZN3cub18CUB_300001_SM_10006detail8for_each13static_kernelINS2_12policy_hub_t12policy_500_tEmN6thrust24THRUST_300001_SM_1000_NS8cuda_cub20__uninitialized_fill7functorINS7_10device_ptrI6float2EESC_EEEEvT0_T1_,"ax",@progbits
	.align	128
        .global         _ZN3cub18CUB_300001_SM_10006detail8for_each13static_kernelINS2_12policy_hub_t12policy_500_tEmN6thrust24THRUST_300001_SM_1000_NS8cuda_cub20__uninitialized_fill7functorINS7_10device_ptrI6float2EESC_EEEEvT0_T1_
        .type           _ZN3cub18CUB_300001_SM_10006detail8for_each13static_kernelINS2_12policy_hub_t12policy_500_tEmN6thrust24THRUST_300001_SM_1000_NS8cuda_cub20__uninitialized_fill7functorINS7_10device_ptrI6float2EESC_EEEEvT0_T1_,@function
        .size           _ZN3cub18CUB_300001_SM_10006detail8for_each13static_kernelINS2_12policy_hub_t12policy_500_tEmN6thrust24THRUST_300001_SM_1000_NS8cuda_cub20__uninitialized_fill7functorINS7_10device_ptrI6float2EESC_EEEEvT0_T1_,(.L_x_10 - _ZN3cub18CUB_300001_SM_10006detail8for_each13static_kernelINS2_12policy_hub_t12policy_500_tEmN6thrust24THRUST_300001_SM_1000_NS8cuda_cub20__uninitialized_fill7functorINS7_10device_ptrI6float2EESC_EEEEvT0_T1_)
        .other          _ZN3cub18CUB_300001_SM_10006detail8for_each13static_kernelINS2_12policy_hub_t12policy_500_tEmN6thrust24THRUST_300001_SM_1000_NS8cuda_cub20__uninitialized_fill7functorINS7_10device_ptrI6float2EESC_EEEEvT0_T1_,@"STO_CUDA_ENTRY STV_DEFAULT"
_ZN3cub18CUB_300001_SM_10006detail8for_each13static_kernelINS2_12policy_hub_t12policy_500_tEmN6thrust24THRUST_300001_SM_1000_NS8cuda_cub20__uninitialized_fill7functorINS7_10device_ptrI6float2EESC_EEEEvT0_T1_:
.text._ZN3cub18CUB_300001_SM_10006detail8for_each13static_kernelINS2_12policy_hub_t12policy_500_tEmN6thrust24THRUST_300001_SM_1000_NS8cuda_cub20__uninitialized_fill7functorINS7_10device_ptrI6float2EESC_EEEEvT0_T1_:
[----:B------:R-:W-:Y:S08]  /*0000*/  LDC R1, c[0x0][0x37c] ;  /* 0x0000df00ff017b82 */ /* 0x000ff00000000800 */
[----:B------:R-:W0:Y:S01]  /*0010*/  S2UR UR4, SR_CTAID.X ;  /* 0x00000000000479c3 */ /* 0x000e220000002500 */
[----:B------:R-:W1:Y:S01]  /*0020*/  LDCU.64 UR6, c[0x0][0x380] ;  /* 0x00007000ff0677ac */ /* 0x000e620008000a00 */
[----:B------:R-:W2:Y:S01]  /*0030*/  LDCU.64 UR8, c[0x0][0x358] ;  /* 0x00006b00ff0877ac */ /* 0x000ea20008000a00 */
[----:B0-----:R-:W-:-:S04]  /*0040*/  UIMAD.WIDE.U32 UR4, UR4, 0x200, URZ ;  /* 0x00000200040478a5 */ /* 0x001fc8000f8e00ff */
[----:B-1----:R-:W-:-:S04]  /*0050*/  UIADD3 UR6, UP0, UPT, -UR4, UR6, URZ ;  /* 0x0000000604067290 */ /* 0x002fc8000ff1e1ff */
[----:B------:R-:W-:Y:S02]  /*0060*/  UIADD3.X UR7, UPT, UPT, ~UR5, UR7, URZ, UP0, !UPT ;  /* 0x0000000705077290 */ /* 0x000fe400087fe5ff */
[----:B------:R-:W-:-:S04]  /*0070*/  UISETP.GE.U32.AND UP0, UPT, UR6, 0x200, UPT ;  /* 0x000002000600788c */ /* 0x000fc8000bf06070 */
[----:B------:R-:W-:-:S09]  /*0080*/  UISETP.GE.U32.AND.EX UP0, UPT, UR7, URZ, UPT, UP0 ;  /* 0x000000ff0700728c */ /* 0x000fd2000bf06100 */
[----:B--2---:R-:W-:Y:S05]  /*0090*/  BRA.U !UP0, `(.L_x_0) ;  /* 0x0000000108287547 */ /* 0x004fea000b800000 */
[----:B------:R-:W0:Y:S01]  /*00a0*/  S2R R0, SR_TID.X ;  /* 0x0000000000007919 */ /* 0x000e220000002100 */
[----:B------:R-:W1:Y:S01]  /*00b0*/  LDCU.64 UR6, c[0x0][0x388] ;  /* 0x00007100ff0677ac */ /* 0x000e620008000a00 */
[----:B------:R-:W2:Y:S01]  /*00c0*/  LDC.64 R4, c[0x0][0x390] ;  /* 0x0000e400ff047b82 */ /* 0x000ea20000000a00 */
[----:B0-----:R-:W-:-:S05]  /*00d0*/  IADD3 R0, P0, PT, R0, UR4, RZ ;  /* 0x0000000400007c10 */ /* 0x001fca000ff1e0ff */
[----:B------:R-:W-:Y:S01]  /*00e0*/  IMAD.X R3, RZ, RZ, UR5, P0 ;  /* 0x00000005ff037e24 */ /* 0x000fe200080e06ff */
[----:B-1----:R-:W-:-:S04]  /*00f0*/  LEA R2, P0, R0, UR6, 0x3 ;  /* 0x0000000600027c11 */ /* 0x002fc8000f8018ff */
[----:B------:R-:W-:-:S05]  /*0100*/  LEA.HI.X R3, R0, UR7, R3, 0x3, P0 ;  /* 0x0000000700037c11 */ /* 0x000fca00080f1c03 */
[----:B--2---:R-:W-:Y:S04]  /*0110*/  STG.E.64 desc[UR8][R2.64], R4 ;  /* 0x0000000402007986 */ /* 0x004fe8000c101b08 */
[----:B------:R-:W-:Y:S01]  /*0120*/  STG.E.64 desc[UR8][R2.64+0x800], R4 ;  /* 0x0008000402007986 */ /* 0x000fe2000c101b08 */
[----:B------:R-:W-:Y:S05]  /*0130*/  EXIT ;  /* 0x000000000000794d */ /* 0x000fea0003800000 */
.L_x_0:
[----:B------:R-:W0:Y:S01]  /*0140*/  S2R R0, SR_TID.X ;  /* 0x0000000000007919 */ /* 0x000e220000002100 */
[----:B------:R-:W-:Y:S01]  /*0150*/  IMAD.U32 R2, RZ, RZ, UR7 ;  /* 0x00000007ff027e24 */ /* 0x000fe2000f8e00ff */
[----:B------:R-:W1:Y:S01]  /*0160*/  LDCU.64 UR10, c[0x0][0x388] ;  /* 0x00007100ff0a77ac */ /* 0x000e620008000a00 */
[----:B------:R-:W-:Y:S01]  /*0170*/  IMAD.U32 R6, RZ, RZ, UR7 ;  /* 0x00000007ff067e24 */ /* 0x000fe2000f8e00ff */
[----:B0-----:R-:W-:-:S04]  /*0180*/  ISETP.LT.U32.AND P0, PT, R0, UR6, PT ;  /* 0x0000000600007c0c */ /* 0x001fc8000bf01070 */
[----:B------:R-:W-:Y:S01]  /*0190*/  ISETP.GT.U32.AND.EX P0, PT, R2, RZ, PT, P0 ;  /* 0x000000ff0200720c */ /* 0x000fe20003f04100 */
[C---:B------:R-:W-:Y:S01]  /*01a0*/  VIADD R2, R0.reuse, 0x100 ;  /* 0x0000010000027836 */ /* 0x040fe20000000000 */
[----:B------:R-:W-:-:S04]  /*01b0*/  IADD3 R0, P2, PT, R0, UR4, RZ ;  /* 0x0000000400007c10 */ /* 0x000fc8000ff5e0ff */
[----:B------:R-:W-:Y:S01]  /*01c0*/  ISETP.LT.U32.AND P1, PT, R2, UR6, PT ;  /* 0x0000000602007c0c */ /* 0x000fe2000bf21070 */
[----:B------:R-:W-:Y:S01]  /*01d0*/  IMAD.X R3, RZ, RZ, UR5, P2 ;  /* 0x00000005ff037e24 */ /* 0x000fe200090e06ff */
[----:B-1----:R-:W-:Y:S02]  /*01e0*/  LEA R2, P2, R0, UR10, 0x3 ;  /* 0x0000000a00027c11 */ /* 0x002fe4000f8418ff */
[----:B------:R-:W-:Y:S02]  /*01f0*/  ISETP.GT.U32.AND.EX P1, PT, R6, RZ, PT, P1 ;  /* 0x000000ff0600720c */ /* 0x000fe40003f24110 */
[----:B------:R-:W-:Y:S01]  /*0200*/  LEA.HI.X R3, R0, UR11, R3, 0x3, P2 ;  /* 0x0000000b00037c11 */ /* 0x000fe200090f1c03 */
[----:B------:R-:W0:Y:S04]  /*0210*/  @P0 LDC.64 R4, c[0x0][0x390] ;  /* 0x0000e400ff040b82 */ /* 0x000e280000000a00 */
[----:B0-----:R0:W-:Y:S06]  /*0220*/  @P0 STG.E.64 desc[UR8][R2.64], R4 ;  /* 0x0000000402000986 */ /* 0x0011ec000c101b08 */
[----:B------:R-:W-:Y:S05]  /*0230*/  @!P1 EXIT ;  /* 0x000000000000994d */ /* 0x000fea0003800000 */
[----:B0-----:R-:W0:Y:S02]  /*0240*/  LDC.64 R4, c[0x0][0x390] ;  /* 0x0000e400ff047b82 */ /* 0x001e240000000a00 */
[----:B0-----:R-:W-:Y:S01]  /*0250*/  STG.E.64 desc[UR8][R2.64+0x800], R4 ;  /* 0x0008000402007986 */ /* 0x001fe2000c101b08 */
[----:B------:R-:W-:Y:S05]  /*0260*/  EXIT ;  /* 0x000000000000794d */ /* 0x000fea0003800000 */
.L_x_1:
[----:B------:R-:W-:-:S00]  /*0270*/  BRA `(.L_x_1) ;  /* 0xfffffffc00fc7947 */ /* 0x000fc0000383ffff */
[----:B------:R-:W-:-:S00]  /*0280*/  NOP ;  /* 0x0000000000007918 */ /* 0x000fc00000000000 */
[----:B------:R-:W-:-:S00]  /*0290*/  NOP ;  /* 0x0000000000007918 */ /* 0x000fc00000000000 */
[----:B------:R-:W-:-:S00]  /*02a0*/  NOP ;  /* 0x0000000000007918 */ /* 0x000fc00000000000 */
[----:B------:R-:W-:-:S00]  /*02b0*/  NOP ;  /* 0x0000000000007918 */ /* 0x000fc00000000000 */
[----:B------:R-:W-:-:S00]  /*02c0*/  NOP ;  /* 0x0000000000007918 */ /* 0x000fc00000000000 */
[----:B------:R-:W-:-:S00]  /*02d0*/  NOP ;  /* 0x0000000000007918 */ /* 0x000fc00000000000 */
[----:B------:R-:W-:-:S00]  /*02e0*/  NOP ;  /* 0x0000000000007918 */ /* 0x000fc00000000000 */
[----:B------:R-:W-:-:S00]  /*02f0*/  NOP ;  /* 0x0000000000007918 */ /* 0x000fc00000000000 */
.L_x_10:


//--------------------- .text._ZN3cub18CUB_300001_SM_10006detail11EmptyKernelIvEEvv --------------------------
	.section	.text._ZN3cub18CUB_300001_SM_10006detail11EmptyKernelIvEEvv,"ax",@progbits
	.align	128
        .global         _ZN3cub18CUB_300001_SM_10006detail11EmptyKernelIvEEvv
        .type           _ZN3cub18CUB_300001_SM_10006detail11EmptyKernelIvEEvv,@function
        .size           _ZN3cub18CUB_300001_SM_10006detail11EmptyKernelIvEEvv,(.L_x_11 - _ZN3cub18CUB_300001_SM_10006detail11EmptyKernelIvEEvv)
        .other          _ZN3cub18CUB_300001_SM_10006detail11EmptyKernelIvEEvv,@"STO_CUDA_ENTRY STV_DEFAULT"
_ZN3cub18CUB_300001_SM_10006detail11EmptyKernelIvEEvv:
.text._ZN3cub18CUB_300001_SM_10006detail11EmptyKernelIvEEvv:
[----:B------:R-:W-:Y:S01]  /*0000*/  LDC R1, c[0x0][0x37c] ;  /* 0x0000df00ff017b82 */ /* 0x000fe20000000800 */
[----:B------:R-:W-:Y:S05]  /*0010*/  EXIT ;  /* 0x000000000000794d */ /* 0x000fea0003800000 */
.L_x_2:
        /* <DEDUP_REMOVED lines=14> */
.L_x_11:


//--------------------- .text._Z27ComplexPointwiseMulAndScaleP6float2PKS_if --------------------------
	.section	.text._Z27ComplexPointwiseMulAndScaleP6float2PKS_if,"ax",@progbits
	.align	128
.text._Z27ComplexPointwiseMulAndScaleP6float2PKS_if:
        .type           _Z27ComplexPointwiseMulAndScaleP6float2PKS_if,@function
        .size           _Z27ComplexPointwiseMulAndScaleP6float2PKS_if,(.L_x_9 - _Z27ComplexPointwiseMulAndScaleP6float2PKS_if)
        .other          _Z27ComplexPointwiseMulAndScaleP6float2PKS_if,@"STO_CUDA_ENTRY STV_DEFAULT"
_Z27ComplexPointwiseMulAndScaleP6float2PKS_if:
[----:B------:R-:W-:Y:S01]  /*0000*/  LDC R1, c[0x0][0x37c] ;  /* 0x0000df00ff017b82 */ /* 0x000fe20000000800 */
[----:B------:R-:W0:Y:S01]  /*0010*/  S2R R7, SR_CTAID.X ;  /* 0x0000000000077919 */ /* 0x000e220000002500 */
[----:B------:R-:W1:Y:S06]  /*0020*/  LDCU UR4, c[0x0][0x360] ;  /* 0x00006c00ff0477ac */ /* 0x000e6c0008000800 */
[----:B------:R-:W1:Y:S01]  /*0030*/  LDC R0, c[0x0][0x370] ;  /* 0x0000dc00ff007b82 */ /* 0x000e620000000800 */
[----:B------:R-:W0:Y:S01]  /*0040*/  S2R R2, SR_TID.X ;  /* 0x0000000000027919 */ /* 0x000e220000002100 */
[----:B------:R-:W2:Y:S01]  /*0050*/  LDCU UR6, c[0x0][0x390] ;  /* 0x00007200ff0677ac */ /* 0x000ea20008000800 */
[----:B-1----:R-:W-:-:S02]  /*0060*/  IMAD R0, R0, UR4, RZ ;  /* 0x0000000400007c24 */ /* 0x002fc4000f8e02ff */
[----:B0-----:R-:W-:-:S05]  /*0070*/  IMAD R7, R7, UR4, R2 ;  /* 0x0000000407077c24 */ /* 0x001fca000f8e0202 */
[----:B--2---:R-:W-:-:S13]  /*0080*/  ISETP.GE.AND P0, PT, R7, UR6, PT ;  /* 0x0000000607007c0c */ /* 0x004fda000bf06270 */
[----:B------:R-:W-:Y:S05]  /*0090*/  @P0 EXIT ;  /* 0x000000000000094d */ /* 0x000fea0003800000 */
[----:B------:R-:W0:Y:S01]  /*00a0*/  I2F.U32.RP R8, R0 ;  /* 0x0000000000087306 */ /* 0x000e220000209000 */
[----:B------:R-:W-:Y:S01]  /*00b0*/  IADD3 R4, PT, PT, R0, R7, RZ ;  /* 0x0000000700047210 */ /* 0x000fe20007ffe0ff */
[----:B------:R-:W1:Y:S01]  /*00c0*/  LDCU UR8, c[0x0][0x394] ;  /* 0x00007280ff0877ac */ /* 0x000e620008000800 */
[----:B------:R-:W-:Y:S01]  /*00d0*/  IADD3 R9, PT, PT, RZ, -R0, RZ ;  /* 0x80000000ff097210 */ /* 0x000fe20007ffe0ff */
[----:B------:R-:W-:Y:S01]  /*00e0*/  BSSY.RECONVERGENT B0, `(.L_x_3) ;  /* 0x0000032000007945 */ /* 0x000fe20003800200 */
[C---:B------:R-:W-:Y:S01]  /*00f0*/  ISETP.GE.AND P0, PT, R4.reuse, UR6, PT ;  /* 0x0000000604007c0c */ /* 0x040fe2000bf06270 */
[----:B------:R-:W2:Y:S01]  /*0100*/  LDCU.64 UR4, c[0x0][0x358] ;  /* 0x00006b00ff0477ac */ /* 0x000ea20008000a00 */
[----:B------:R-:W-:Y:S02]  /*0110*/  VIMNMX R5, PT, PT, R4, UR6, !PT ;  /* 0x0000000604057c48 */ /* 0x000fe4000ffe0100 */
[----:B------:R-:W-:Y:S01]  /*0120*/  SEL R6, RZ, 0x1, P0 ;  /* 0x00000001ff067807 */ /* 0x000fe20000000000 */
[----:B------:R-:W3:Y:S01]  /*0130*/  LDCU UR7, c[0x0][0x394] ;  /* 0x00007280ff0777ac */ /* 0x000ee20008000800 */
[----:B------:R-:W-:-:S02]  /*0140*/  ISETP.NE.U32.AND P2, PT, R0, RZ, PT ;  /* 0x000000ff0000720c */ /* 0x000fc40003f45070 */
[----:B------:R-:W-:Y:S01]  /*0150*/  IADD3 R5, PT, PT, R5, -R4, -R6 ;  /* 0x8000000405057210 */ /* 0x000fe20007ffe806 */
[----:B0-----:R-:W0:Y:S02]  /*0160*/  MUFU.RCP R8, R8 ;  /* 0x0000000800087308 */ /* 0x001e240000001000 */
[----:B0-----:R-:W-:-:S06]  /*0170*/  IADD3 R2, PT, PT, R8, 0xffffffe, RZ ;  /* 0x0ffffffe08027810 */ /* 0x001fcc0007ffe0ff */
[----:B------:R0:W4:Y:S02]  /*0180*/  F2I.FTZ.U32.TRUNC.NTZ R3, R2 ;  /* 0x0000000200037305 */ /* 0x000124000021f000 */
[----:B0-----:R-:W-:Y:S02]  /*0190*/  HFMA2 R2, -RZ, RZ, 0, 0 ;  /* 0x00000000ff027431 */ /* 0x001fe400000001ff */
[----:B----4-:R-:W-:-:S04]  /*01a0*/  IMAD R9, R9, R3, RZ ;  /* 0x0000000309097224 */ /* 0x010fc800078e02ff */
[----:B------:R-:W-:-:S06]  /*01b0*/  IMAD.HI.U32 R8, R3, R9, R2 ;  /* 0x0000000903087227 */ /* 0x000fcc00078e0002 */
[----:B------:R-:W-:-:S05]  /*01c0*/  IMAD.HI.U32 R9, R8, R5, RZ ;  /* 0x0000000508097227 */ /* 0x000fca00078e00ff */
[----:B------:R-:W-:-:S05]  /*01d0*/  IADD3 R2, PT, PT, -R9, RZ, RZ ;  /* 0x000000ff09027210 */ /* 0x000fca0007ffe1ff */
[----:B------:R-:W-:Y:S02]  /*01e0*/  IMAD R5, R0, R2, R5 ;  /* 0x0000000200057224 */ /* 0x000fe400078e0205 */
[----:B------:R-:W0:Y:S03]  /*01f0*/  LDC.64 R2, c[0x0][0x388] ;  /* 0x0000e200ff027b82 */ /* 0x000e260000000a00 */
[----:B------:R-:W-:-:S13]  /*0200*/  ISETP.GE.U32.AND P0, PT, R5, R0, PT ;  /* 0x000000000500720c */ /* 0x000fda0003f06070 */
[----:B------:R-:W-:Y:S02]  /*0210*/  @P0 IADD3 R5, PT, PT, -R0, R5, RZ ;  /* 0x0000000500050210 */ /* 0x000fe40007ffe1ff */
[----:B------:R-:W-:Y:S02]  /*0220*/  @P0 IADD3 R9, PT, PT, R9, 0x1, RZ ;  /* 0x0000000109090810 */ /* 0x000fe40007ffe0ff */
[----:B------:R-:W-:Y:S02]  /*0230*/  ISETP.GE.U32.AND P1, PT, R5, R0, PT ;  /* 0x000000000500720c */ /* 0x000fe40003f26070 */
[----:B------:R-:W4:Y:S11]  /*0240*/  LDC.64 R4, c[0x0][0x380] ;  /* 0x0000e000ff047b82 */ /* 0x000f360000000a00 */
[----:B------:R-:W-:-:S02]  /*0250*/  @P1 IADD3 R9, PT, PT, R9, 0x1, RZ ;  /* 0x0000000109091810 */ /* 0x000fc40007ffe0ff */
[----:B------:R-:W-:-:S04]  /*0260*/  @!P2 LOP3.LUT R9, RZ, R0, RZ, 0x33, !PT ;  /* 0x00000000ff09a212 */ /* 0x000fc800078e33ff */
[----:B------:R-:W-:-:S04]  /*0270*/  IADD3 R6, PT, PT, R6, R9, RZ ;  /* 0x0000000906067210 */ /* 0x000fc80007ffe0ff */
[C---:B------:R-:W-:Y:S02]  /*0280*/  LOP3.LUT R8, R6.reuse, 0x3, RZ, 0xc0, !PT ;  /* 0x0000000306087812 */ /* 0x040fe400078ec0ff */
[----:B------:R-:W-:Y:S02]  /*0290*/  ISETP.GE.U32.AND P1, PT, R6, 0x3, PT ;  /* 0x000000030600780c */ /* 0x000fe40003f26070 */
[----:B------:R-:W-:-:S13]  /*02a0*/  ISETP.NE.AND P0, PT, R8, 0x3, PT ;  /* 0x000000030800780c */ /* 0x000fda0003f05270 */
[----:B0123--:R-:W-:Y:S05]  /*02b0*/  @!P0 BRA `(.L_x_4) ;  /* 0x0000000000508947 */ /* 0x00ffea0003800000 */
[----:B------:R-:W0:Y:S01]  /*02c0*/  LDC.64 R8, c[0x0][0x380] ;  /* 0x0000e000ff087b82 */ /* 0x000e220000000a00 */
[----:B------:R-:W-:-:S04]  /*02d0*/  IADD3 R6, PT, PT, R6, 0x1, RZ ;  /* 0x0000000106067810 */ /* 0x000fc80007ffe0ff */
[----:B------:R-:W-:-:S03]  /*02e0*/  LOP3.LUT R6, R6, 0x3, RZ, 0xc0, !PT ;  /* 0x0000000306067812 */ /* 0x000fc600078ec0ff */
[----:B------:R-:W1:Y:S01]  /*02f0*/  LDC.64 R10, c[0x0][0x388] ;  /* 0x0000e200ff0a7b82 */ /* 0x000e620000000a00 */
[----:B------:R-:W-:-:S07]  /*0300*/  IADD3 R6, PT, PT, -R6, RZ, RZ ;  /* 0x000000ff06067210 */ /* 0x000fce0007ffe1ff */
.L_x_5:
[----:B-1----:R-:W-:-:S04]  /*0310*/  IMAD.WIDE R14, R7, 0x8, R10 ;  /* 0x00000008070e7825 */ /* 0x002fc800078e020a */
[----:B0-2---:R-:W-:Y:S02]  /*0320*/  IMAD.WIDE R12, R7, 0x8, R8 ;  /* 0x00000008070c7825 */ /* 0x005fe400078e0208 */
[----:B------:R-:W2:Y:S04]  /*0330*/  LDG.E.64 R14, desc[UR4][R14.64] ;  /* 0x000000040e0e7981 */ /* 0x000ea8000c1e1b00 */
[----:B------:R-:W2:Y:S01]  /*0340*/  LDG.E.64 R16, desc[UR4][R12.64] ;  /* 0x000000040c107981 */ /* 0x000ea2000c1e1b00 */
[----:B------:R-:W-:Y:S02]  /*0350*/  IADD3 R6, PT, PT, R6, 0x1, RZ ;  /* 0x0000000106067810 */ /* 0x000fe40007ffe0ff */
[----:B------:R-:W-:Y:S02]  /*0360*/  IADD3 R7, PT, PT, R0, R7, RZ ;  /* 0x0000000700077210 */ /* 0x000fe40007ffe0ff */
[----:B------:R-:W-:Y:S01]  /*0370*/  ISETP.NE.AND P0, PT, R6, RZ, PT ;  /* 0x000000ff0600720c */ /* 0x000fe20003f05270 */
[-C--:B--2---:R-:W-:Y:S01]  /*0380*/  FMUL R19, R17, R15.reuse ;  /* 0x0000000f11137220 */ /* 0x084fe20000400000 */
[----:B------:R-:W-:-:S03]  /*0390*/  FMUL R18, R16, R15 ;  /* 0x0000000f10127220 */ /* 0x000fc60000400000 */
[-C--:B------:R-:W-:Y:S01]  /*03a0*/  FFMA R19, R16, R14.reuse, -R19 ;  /* 0x0000000e10137223 */ /* 0x080fe20000000813 */
[----:B------:R-:W-:-:S03]  /*03b0*/  FFMA R18, R17, R14, R18 ;  /* 0x0000000e11127223 */ /* 0x000fc60000000012 */
[----:B------:R-:W-:Y:S01]  /*03c0*/  FMUL R16, R19, UR7 ;  /* 0x0000000713107c20 */ /* 0x000fe20008400000 */
[----:B------:R-:W-:-:S05]  /*03d0*/  FMUL R17, R18, UR7 ;  /* 0x0000000712117c20 */ /* 0x000fca0008400000 */
[----:B------:R2:W-:Y:S01]  /*03e0*/  STG.E.64 desc[UR4][R12.64], R16 ;  /* 0x000000100c007986 */ /* 0x0005e2000c101b04 */
[----:B------:R-:W-:Y:S05]  /*03f0*/  @P0 BRA `(.L_x_5) ;  /* 0xfffffffc00c40947 */ /* 0x000fea000383ffff */
.L_x_4:
[----:B------:R-:W-:Y:S05]  /*0400*/  BSYNC.RECONVERGENT B0 ;  /* 0x0000000000007941 */ /* 0x000fea0003800200 */
.L_x_3:
[----:B------:R-:W-:Y:S05]  /*0410*/  @!P1 EXIT ;  /* 0x000000000000994d */ /* 0x000fea0003800000 */
.L_x_6:
[----:B0-----:R-:W-:-:S04]  /*0420*/  IMAD.WIDE R14, R7, 0x8, R2 ;  /* 0x00000008070e7825 */ /* 0x001fc800078e0202 */
[----:B----4-:R-:W-:Y:S01]  /*0430*/  IMAD.WIDE R8, R7, 0x8, R4 ;  /* 0x0000000807087825 */ /* 0x010fe200078e0204 */
[----:B--2---:R-:W2:Y:S04]  /*0440*/  LDG.E.64 R12, desc[UR4][R14.64] ;  /* 0x000000040e0c7981 */ /* 0x004ea8000c1e1b00 */
[----:B------:R-:W2:Y:S02]  /*0450*/  LDG.E.64 R10, desc[UR4][R8.64] ;  /* 0x00000004080a7981 */ /* 0x000ea4000c1e1b00 */
[-C--:B--2---:R-:W-:Y:S01]  /*0460*/  FMUL R17, R11, R13.reuse ;  /* 0x0000000d0b117220 */ /* 0x084fe20000400000 */
[----:B------:R-:W-:-:S03]  /*0470*/  FMUL R6, R10, R13 ;  /* 0x0000000d0a067220 */ /* 0x000fc60000400000 */
[-C--:B------:R-:W-:Y:S01]  /*0480*/  FFMA R17, R10, R12.reuse, -R17 ;  /* 0x0000000c0a117223 */ /* 0x080fe20000000811 */
[----:B------:R-:W-:Y:S01]  /*0490*/  FFMA R6, R11, R12, R6 ;  /* 0x0000000c0b067223 */ /* 0x000fe20000000006 */
[----:B------:R-:W-:-:S04]  /*04a0*/  IMAD.WIDE R12, R0, 0x8, R14 ;  /* 0x00000008000c7825 */ /* 0x000fc800078e020e */
[----:B------:R-:W-:Y:S01]  /*04b0*/  FMUL R18, R17, UR8 ;  /* 0x0000000811127c20 */ /* 0x000fe20008400000 */
[----:B------:R-:W-:Y:S01]  /*04c0*/  FMUL R19, R6, UR8 ;  /* 0x0000000806137c20 */ /* 0x000fe20008400000 */
[----:B------:R-:W-:-:S04]  /*04d0*/  IMAD.WIDE R10, R0, 0x8, R8 ;  /* 0x00000008000a7825 */ /* 0x000fc800078e0208 */
[----:B------:R0:W-:Y:S04]  /*04e0*/  STG.E.64 desc[UR4][R8.64], R18 ;  /* 0x0000001208007986 */ /* 0x0001e8000c101b04 */
[----:B------:R-:W2:Y:S04]  /*04f0*/  LDG.E.64 R16, desc[UR4][R12.64] ;  /* 0x000000040c107981 */ /* 0x000ea8000c1e1b00 */
        /* <DEDUP_REMOVED lines=11> */
[----:B0-----:R-:W2:Y:S02]  /*05b0*/  LDG.E.64 R8, desc[UR4][R14.64] ;  /* 0x000000040e087981 */ /* 0x001ea4000c1e1b00 */
        /* <DEDUP_REMOVED lines=10> */
[----:B-1----:R-:W2:Y:S01]  /*0660*/  LDG.E.64 R10, desc[UR4][R8.64] ;  /* 0x00000004080a7981 */ /* 0x002ea2000c1e1b00 */
[----:B------:R-:W-:-:S04]  /*0670*/  LEA R7, R0, R7, 0x2 ;  /* 0x0000000700077211 */ /* 0x000fc800078e10ff */
[----:B------:R-:W-:Y:S01]  /*0680*/  ISETP.GE.AND P0, PT, R7, UR6, PT ;  /* 0x0000000607007c0c */ /* 0x000fe2000bf06270 */
[-C--:B--2---:R-:W-:Y:S01]  /*0690*/  FMUL R17, R11, R13.reuse ;  /* 0x0000000d0b117220 */ /* 0x084fe20000400000 */
[----:B------:R-:W-:-:S03]  /*06a0*/  FMUL R6, R10, R13 ;  /* 0x0000000d0a067220 */ /* 0x000fc60000400000 */
[-C--:B------:R-:W-:Y:S01]  /*06b0*/  FFMA R17, R10, R12.reuse, -R17 ;  /* 0x0000000c0a117223 */ /* 0x080fe20000000811 */
[----:B------:R-:W-:-:S03]  /*06c0*/  FFMA R6, R11, R12, R6 ;  /* 0x0000000c0b067223 */ /* 0x000fc60000000006 */
[----:B------:R-:W-:Y:S01]  /*06d0*/  FMUL R10, R17, UR8 ;  /* 0x00000008110a7c20 */ /* 0x000fe20008400000 */
[----:B------:R-:W-:-:S05]  /*06e0*/  FMUL R11, R6, UR8 ;  /* 0x00000008060b7c20 */ /* 0x000fca0008400000 */
[----:B------:R0:W-:Y:S01]  /*06f0*/  STG.E.64 desc[UR4][R8.64], R10 ;  /* 0x0000000a08007986 */ /* 0x0001e2000c101b04 */
[----:B------:R-:W-:Y:S05]  /*0700*/  @!P0 BRA `(.L_x_6) ;  /* 0xfffffffc00448947 */ /* 0x000fea000383ffff */
[----:B------:R-:W-:Y:S05]  /*0710*/  EXIT ;  /* 0x000000000000794d */ /* 0x000fea0003800000 */
.L_x_7:
        /* <DEDUP_REMOVED lines=14> */
.L_x_9:


//--------------------- .text._Z15exch_field_calcPfiiifff --------------------------
	.section	.text._Z15exch_field_calcPfiiifff,"ax",@progbits
	.align	128
        .global         _Z15exch_field_calcPfiiifff
        .type           _Z15exch_field_calcPfiiifff,@function
        .size           _Z15exch_field_calcPfiiifff,(.L_x_12 - _Z15exch_field_calcPfiiifff)
        .other          _Z15exch_field_calcPfiiifff,@"STO_CUDA_ENTRY STV_DEFAULT"
_Z15exch_field_calcPfiiifff:
.text._Z15exch_field_calcPfiiifff:
[----:B------:R-:W-:Y:S01]  /*0000*/  LDC R1, c[0x0][0x37c] ;  /* 0x0000df00ff017b82 */ /* 0x000fe20000000800 */
[----:B------:R-:W-:Y:S05]  /*0010*/  EXIT ;  /* 0x000000000000794d */ /* 0x000fea0003800000 */
.L_x_8:
        /* <DEDUP_REMOVED lines=14> */
.L_x_12:


//--------------------- .nv.shared.reserved.0     --------------------------
	.section	.nv.shared.reserved.0,"aw",@nobits
	.weak		__nv_reservedSMEM_offset_0_alias
	.size		__nv_reservedSMEM_offset_0_alias, 0, 64
	.other		__nv_reservedSMEM_offset_0_alias,@"STO_CUDA_RESERVED_SHARED STV_DEFAULT"
__nv_reservedSMEM_offset_0_alias:
	.zero		0
	.zero		64


//--------------------- .nv.global                --------------------------
	.section	.nv.global,"aw",@nobits
.nv.global:
	.type		_ZN34_INTERNAL_750742b5_4_k_cu_f0d70f806thrust24THRUST_300001_SM_1000_NS3seqE,@object
	.size		_ZN34_INTERNAL_750742b5_4_k_cu_f0d70f806thrust24THRUST_300001_SM_1000_NS3seqE,(_ZN34_INTERNAL_750742b5_4_k_cu_f0d70f804cuda3std3__48in_placeE - _ZN34_INTERNAL_750742b5_4_k_cu_f0d70f806thrust24THRUST_300001_SM_1000_NS3seqE)
_ZN34_INTERNAL_750742b5_4_k_cu_f0d70f806thrust24THRUST_300001_SM_1000_NS3seqE:
	.zero		1
	.type		_ZN34_INTERNAL_750742b5_4_k_cu_f0d70f804cuda3std3__48in_placeE,@object
	.size		_ZN34_INTERNAL_750742b5_4_k_cu_f0d70f804cuda3std3__48in_placeE,(_ZN34_INTERNAL_750742b5_4_k_cu_f0d70f804cuda3std6ranges3__45__cpo4sizeE - _ZN34_INTERNAL_750742b5_4_k_cu_f0d70f804cuda3std3__48in_placeE)
_ZN34_INTERNAL_750742b5_4_k_cu_f0d70f804cuda3std3__48in_placeE:
	.zero		1
	.type		_ZN34_INTERNAL_750742b5_4_k_cu_f0d70f804cuda3std6ranges3__45__cpo4sizeE,@object
	.size		_ZN34_INTERNAL_750742b5_4_k_cu_f0d70f804cuda3std6ranges3__45__cpo4sizeE,(_ZN34_INTERNAL_750742b5_4_k_cu_f0d70f806thrust24THRUST_300001_SM_1000_NS12placeholders2_3E - _ZN34_INTERNAL_750742b5_4_k_cu_f0d70f804cuda3std6ranges3__45__cpo4sizeE)
_ZN34_INTERNAL_750742b5_4_k_cu_f0d70f804cuda3std6ranges3__45__cpo4sizeE:
	.zero		1
	.type		_ZN34_INTERNAL_750742b5_4_k_cu_f0d70f806thrust24THRUST_300001_SM_1000_NS12placeholders2_3E,@object
	.size		_ZN34_INTERNAL_750742b5_4_k_cu_f0d70f806thrust24THRUST_300001_SM_1000_NS12placeholders2_3E,(_ZN34_INTERNAL_750742b5_4_k_cu_f0d70f804cuda3std3__45__cpo6cbeginE - _ZN34_INTERNAL_750742b5_4_k_cu_f0d70f806thrust24THRUST_300001_SM_1000_NS12placeholders2_3E)
_ZN34_INTERNAL_750742b5_4_k_cu_f0d70f806thrust24THRUST_300001_SM_1000_NS12placeholders2_3E:
	.zero		1
	.type		_ZN34_INTERNAL_750742b5_4_k_cu_f0d70f804cuda3std3__45__cpo6cbeginE,@object
	.size		_ZN34_INTERNAL_750742b5_4_k_cu_f0d70f804cuda3std3__45__cpo6cbeginE,(_ZN34_INTERNAL_750742b5_4_k_cu_f0d70f804cuda3std6ranges3__45__cpo6cbeginE - _ZN34_INTERNAL_750742b5_4_k_cu_f0d70f804cuda3std3__45__cpo6cbeginE)
_ZN34_INTERNAL_750742b5_4_k_cu_f0d70f804cuda3std3__45__cpo6cbeginE:
	.zero		1
	.type		_ZN34_INTERNAL_750742b5_4_k_cu_f0d70f804cuda3std6ranges3__45__cpo6cbeginE,@object
	.size		_ZN34_INTERNAL_750742b5_4_k_cu_f0d70f804cuda3std6ranges3__45__cpo6cbeginE,(_ZN34_INTERNAL_750742b5_4_k_cu_f0d70f806thrust24THRUST_300001_SM_1000_NS12placeholders2_7E - _ZN34_INTERNAL_750742b5_4_k_cu_f0d70f804cuda3std6ranges3__45__cpo6cbeginE)
_ZN34_INTERNAL_750742b5_4_k_cu_f0d70f804cuda3std6ranges3__45__cpo6cbeginE:
	.zero		1
	.type		_ZN34_INTERNAL_750742b5_4_k_cu_f0d70f806thrust24THRUST_300001_SM_1000_NS12placeholders2_7E,@object
	.size		_ZN34_INTERNAL_750742b5_4_k_cu_f0d70f806thrust24THRUST_300001_SM_1000_NS12placeholders2_7E,(_ZN34_INTERNAL_750742b5_4_k_cu_f0d70f804cuda3std3__45__cpo7crbeginE - _ZN34_INTERNAL_750742b5_4_k_cu_f0d70f806thrust24THRUST_300001_SM_1000_NS12placeholders2_7E)
_ZN34_INTERNAL_750742b5_4_k_cu_f0d70f806thrust24THRUST_300001_SM_1000_NS12placeholders2_7E:
	.zero		1
	.type		_ZN34_INTERNAL_750742b5_4_k_cu_f0d70f804cuda3std3__45__cpo7crbeginE,@object
	.size		_ZN34_INTERNAL_750742b5_4_k_cu_f0d70f804cuda3std3__45__cpo7crbeginE,(_ZN34_INTERNAL_750742b5_4_k_cu_f0d70f804cuda3std6ranges3__45__cpo4nextE - _ZN34_INTERNAL_750742b5_4_k_cu_f0d70f804cuda3std3__45__cpo7crbeginE)
_ZN34_INTERNAL_750742b5_4_k_cu_f0d70f804cuda3std3__45__cpo7crbeginE:
	.zero		1
	.type		_ZN34_INTERNAL_750742b5_4_k_cu_f0d70f804cuda3std6ranges3__45__cpo4nextE,@object
	.size		_ZN34_INTERNAL_750742b5_4_k_cu_f0d70f804cuda3std6ranges3__45__cpo4nextE,(_ZN34_INTERNAL_750742b5_4_k_cu_f0d70f804cuda3std6ranges3__45__cpo4swapE - _ZN34_INTERNAL_750742b5_4_k_cu_f0d70f804cuda3std6ranges3__45__cpo4nextE)
_ZN34_INTERNAL_750742b5_4_k_cu_f0d70f804cuda3std6ranges3__45__cpo4nextE:
	.zero		1
	.type		_ZN34_INTERNAL_750742b5_4_k_cu_f0d70f804cuda3std6ranges3__45__cpo4swapE,@object
	.size		_ZN34_INTERNAL_750742b5_4_k_cu_f0d70f804cuda3std6ranges3__45__cpo4swapE,(_ZN34_INTERNAL_750742b5_4_k_cu_f0d70f806thrust24THRUST_300001_SM_1000_NS8cuda_cub10par_nosyncE - _ZN34_INTERNAL_750742b5_4_k_cu_f0d70f804cuda3std6ranges3__45__cpo4swapE)
_ZN34_INTERNAL_750742b5_4_k_cu_f0d70f804cuda3std6ranges3__45__cpo4swapE:
	.zero		1
	.type		_ZN34_INTERNAL_750742b5_4_k_cu_f0d70f806thrust24THRUST_300001_SM_1000_NS8cuda_cub10par_nosyncE,@object
	.size		_ZN34_INTERNAL_750742b5_4_k_cu_f0d70f806thrust24THRUST_300001_SM_1000_NS8cuda_cub10par_nosyncE,(_ZN34_INTERNAL_750742b5_4_k_cu_f0d70f806thrust24THRUST_300001_SM_1000_NS12placeholders2_9E - _ZN34_INTERNAL_750742b5_4_k_cu_f0d70f806thrust24THRUST_300001_SM_1000_NS8cuda_cub10par_nosyncE)
_ZN34_INTERNAL_750742b5_4_k_cu_f0d70f806thrust24THRUST_300001_SM_1000_NS8cuda_cub10par_nosyncE:
	.zero		1
	.type		_ZN34_INTERNAL_750742b5_4_k_cu_f0d70f806thrust24THRUST_300001_SM_1000_NS12placeholders2_9E,@object
	.size		_ZN34_INTERNAL_750742b5_4_k_cu_f0d70f806thrust24THRUST_300001_SM_1000_NS12placeholders2_9E,(_ZN34_INTERNAL_750742b5_4_k_cu_f0d70f804cuda3std3__436_GLOBAL__N__750742b5_4_k_cu_f0d70f806ignoreE - _ZN34_INTERNAL_750742b5_4_k_cu_f0d70f806thrust24THRUST_300001_SM_1000_NS12placeholders2_9E)
_ZN34_INTERNAL_750742b5_4_k_cu_f0d70f806thrust24THRUST_300001_SM_1000_NS12placeholders2_9E:
	.zero		1
	.type		_ZN34_INTERNAL_750742b5_4_k_cu_f0d70f804cuda3std3__436_GLOBAL__N__750742b5_4_k_cu_f0d70f806ignoreE,@object
	.size		_ZN34_INTERNAL_750742b5_4_k_cu_f0d70f804cuda3std3__436_GLOBAL__N__750742b5_4_k_cu_f0d70f806ignoreE,(_ZN34_INTERNAL_750742b5_4_k_cu_f0d70f804cuda3std6ranges3__45__cpo4dataE - _ZN34_INTERNAL_750742b5_4_k_cu_f0d70f804cuda3std3__436_GLOBAL__N__750742b5_4_k_cu_f0d70f806ignoreE)
_ZN34_INTERNAL_750742b5_4_k_cu_f0d70f804cuda3std3__436_GLOBAL__N__750742b5_4_k_cu_f0d70f806ignoreE:
	.zero		1
	.type		_ZN34_INTERNAL_750742b5_4_k_cu_f0d70f804cuda3std6ranges3__45__cpo4dataE,@object
	.size		_ZN34_INTERNAL_750742b5_4_k_cu_f0d70f804cuda3std6ranges3__45__cpo4dataE,(_ZN34_INTERNAL_750742b5_4_k_cu_f0d70f806thrust24THRUST_300001_SM_1000_NS12placeholders2_1E - _ZN34_INTERNAL_750742b5_4_k_cu_f0d70f804cuda3std6ranges3__45__cpo4dataE)
_ZN34_INTERNAL_750742b5_4_k_cu_f0d70f804cuda3std6ranges3__45__cpo4dataE:
	.zero		1
	.type		_ZN34_INTERNAL_750742b5_4_k_cu_f0d70f806thrust24THRUST_300001_SM_1000_NS12placeholders2_1E,@object
	.size		_ZN34_INTERNAL_750742b5_4_k_cu_f0d70f806thrust24THRUST_300001_SM_1000_NS12placeholders2_1E,(_ZN34_INTERNAL_750742b5_4_k_cu_f0d70f804cuda3std3__45__cpo5beginE - _ZN34_INTERNAL_750742b5_4_k_cu_f0d70f806thrust24THRUST_300001_SM_1000_NS12placeholders2_1E)
_ZN34_INTERNAL_750742b5_4_k_cu_f0d70f806thrust24THRUST_300001_SM_1000_NS12placeholders2_1E:
	.zero		1
	.type		_ZN34_INTERNAL_750742b5_4_k_cu_f0d70f804cuda3std3__45__cpo5beginE,@object
	.size		_ZN34_INTERNAL_750742b5_4_k_cu_f0d70f804cuda3std3__45__cpo5beginE,(_ZN34_INTERNAL_750742b5_4_k_cu_f0d70f804cuda3std6ranges3__45__cpo5beginE - _ZN34_INTERNAL_750742b5_4_k_cu_f0d70f804cuda3std3__45__cpo5beginE)
_ZN34_INTERNAL_750742b5_4_k_cu_f0d70f804cuda3std3__45__cpo5beginE:
	.zero		1
	.type		_ZN34_INTERNAL_750742b5_4_k_cu_f0d70f804cuda3std6ranges3__45__cpo5beginE,@object
	.size		_ZN34_INTERNAL_750742b5_4_k_cu_f0d70f804cuda3std6ranges3__45__cpo5beginE,(_ZN34_INTERNAL_750742b5_4_k_cu_f0d70f806thrust24THRUST_300001_SM_1000_NS12placeholders2_5E - _ZN34_INTERNAL_750742b5_4_k_cu_f0d70f804cuda3std6ranges3__45__cpo5beginE)
_ZN34_INTERNAL_750742b5_4_k_cu_f0d70f804cuda3std6ranges3__45__cpo5beginE:
	.zero		1
	.type		_ZN34_INTERNAL_750742b5_4_k_cu_f0d70f806thrust24THRUST_300001_SM_1000_NS12placeholders2_5E,@object
	.size		_ZN34_INTERNAL_750742b5_4_k_cu_f0d70f806thrust24THRUST_300001_SM_1000_NS12placeholders2_5E,(_ZN34_INTERNAL_750742b5_4_k_cu_f0d70f804cuda3std3__45__cpo6rbeginE - _ZN34_INTERNAL_750742b5_4_k_cu_f0d70f806thrust24THRUST_300001_SM_1000_NS12placeholders2_5E)
_ZN34_INTERNAL_750742b5_4_k_cu_f0d70f806thrust24THRUST_300001_SM_1000_NS12placeholders2_5E:
	.zero		1
	.type		_ZN34_INTERNAL_750742b5_4_k_cu_f0d70f804cuda3std3__45__cpo6rbeginE,@object
	.size		_ZN34_INTERNAL_750742b5_4_k_cu_f0d70f804cuda3std3__45__cpo6rbeginE,(_ZN34_INTERNAL_750742b5_4_k_cu_f0d70f804cuda3std6ranges3__45__cpo7advanceE - _ZN34_INTERNAL_750742b5_4_k_cu_f0d70f804cuda3std3__45__cpo6rbeginE)
_ZN34_INTERNAL_750742b5_4_k_cu_f0d70f804cuda3std3__45__cpo6rbeginE:
	.zero		1
	.type		_ZN34_INTERNAL_750742b5_4_k_cu_f0d70f804cuda3std6ranges3__45__cpo7advanceE,@object
	.size		_ZN34_INTERNAL_750742b5_4_k_cu_f0d70f804cuda3std6ranges3__45__cpo7advanceE,(_ZN34_INTERNAL_750742b5_4_k_cu_f0d70f804cuda3std3__47nulloptE - _ZN34_INTERNAL_750742b5_4_k_cu_f0d70f804cuda3std6ranges3__45__cpo7advanceE)
_ZN34_INTERNAL_750742b5_4_k_cu_f0d70f804cuda3std6ranges3__45__cpo7advanceE:
	.zero		1
	.type		_ZN34_INTERNAL_750742b5_4_k_cu_f0d70f804cuda3std3__47nulloptE,@object
	.size		_ZN34_INTERNAL_750742b5_4_k_cu_f0d70f804cuda3std3__47nulloptE,(_ZN34_INTERNAL_750742b5_4_k_cu_f0d70f804cuda3std6ranges3__45__cpo8distanceE - _ZN34_INTERNAL_750742b5_4_k_cu_f0d70f804cuda3std3__47nulloptE)
_ZN34_INTERNAL_750742b5_4_k_cu_f0d70f804cuda3std3__47nulloptE:
	.zero		1
	.type		_ZN34_INTERNAL_750742b5_4_k_cu_f0d70f804cuda3std6ranges3__45__cpo8distanceE,@object
	.size		_ZN34_INTERNAL_750742b5_4_k_cu_f0d70f804cuda3std6ranges3__45__cpo8distanceE,(_ZN34_INTERNAL_750742b5_4_k_cu_f0d70f806thrust24THRUST_300001_SM_1000_NS12placeholders3_10E - _ZN34_INTERNAL_750742b5_4_k_cu_f0d70f804cuda3std6ranges3__45__cpo8distanceE)
_ZN34_INTERNAL_750742b5_4_k_cu_f0d70f804cuda3std6ranges3__45__cpo8distanceE:
	.zero		1
	.type		_ZN34_INTERNAL_750742b5_4_k_cu_f0d70f806thrust24THRUST_300001_SM_1000_NS12placeholders3_10E,@object
	.size		_ZN34_INTERNAL_750742b5_4_k_cu_f0d70f806thrust24THRUST_300001_SM_1000_NS12placeholders3_10E,(_ZN34_INTERNAL_750742b5_4_k_cu_f0d70f804cuda3std3__419piecewise_constructE - _ZN34_INTERNAL_750742b5_4_k_cu_f0d70f806thrust24THRUST_300001_SM_1000_NS12placeholders3_10E)
_ZN34_INTERNAL_750742b5_4_k_cu_f0d70f806thrust24THRUST_300001_SM_1000_NS12placeholders3_10E:
	.zero		1
	.type		_ZN34_INTERNAL_750742b5_4_k_cu_f0d70f804cuda3std3__419piecewise_constructE,@object
	.size		_ZN34_INTERNAL_750742b5_4_k_cu_f0d70f804cuda3std3__419piecewise_constructE,(_ZN34_INTERNAL_750742b5_4_k_cu_f0d70f804cuda3std6ranges3__45__cpo5cdataE - _ZN34_INTERNAL_750742b5_4_k_cu_f0d70f804cuda3std3__419piecewise_constructE)
_ZN34_INTERNAL_750742b5_4_k_cu_f0d70f804cuda3std3__419piecewise_constructE:
	.zero		1
	.type		_ZN34_INTERNAL_750742b5_4_k_cu_f0d70f804cuda3std6ranges3__45__cpo5cdataE,@object
	.size		_ZN34_INTERNAL_750742b5_4_k_cu_f0d70f804cuda3std6ranges3__45__cpo5cdataE,(_ZN34_INTERNAL_750742b5_4_k_cu_f0d70f806thrust24THRUST_300001_SM_1000_NS12placeholders2_2E - _ZN34_INTERNAL_750742b5_4_k_cu_f0d70f804cuda3std6ranges3__45__cpo5cdataE)
_ZN34_INTERNAL_750742b5_4_k_cu_f0d70f804cuda3std6ranges3__45__cpo5cdataE:
	.zero		1
	.type		_ZN34_INTERNAL_750742b5_4_k_cu_f0d70f806thrust24THRUST_300001_SM_1000_NS12placeholders2_2E,@object
	.size		_ZN34_INTERNAL_750742b5_4_k_cu_f0d70f806thrust24THRUST_300001_SM_1000_NS12placeholders2_2E,(_ZN34_INTERNAL_750742b5_4_k_cu_f0d70f804cuda3std3__45__cpo3endE - _ZN34_INTERNAL_750742b5_4_k_cu_f0d70f806thrust24THRUST_300001_SM_1000_NS12placeholders2_2E)
_ZN34_INTERNAL_750742b5_4_k_cu_f0d70f806thrust24THRUST_300001_SM_1000_NS12placeholders2_2E:
	.zero		1
	.type		_ZN34_INTERNAL_750742b5_4_k_cu_f0d70f804cuda3std3__45__cpo3endE,@object
	.size		_ZN34_INTERNAL_750742b5_4_k_cu_f0d70f804cuda3std3__45__cpo3endE,(_ZN34_INTERNAL_750742b5_4_k_cu_f0d70f804cuda3std6ranges3__45__cpo3endE - _ZN34_INTERNAL_750742b5_4_k_cu_f0d70f804cuda3std3__45__cpo3endE)
_ZN34_INTERNAL_750742b5_4_k_cu_f0d70f804cuda3std3__45__cpo3endE:
	.zero		1
	.type		_ZN34_INTERNAL_750742b5_4_k_cu_f0d70f804cuda3std6ranges3__45__cpo3endE,@object
	.size		_ZN34_INTERNAL_750742b5_4_k_cu_f0d70f804cuda3std6ranges3__45__cpo3endE,(_ZN34_INTERNAL_750742b5_4_k_cu_f0d70f806thrust24THRUST_300001_SM_1000_NS12placeholders2_6E - _ZN34_INTERNAL_750742b5_4_k_cu_f0d70f804cuda3std6ranges3__45__cpo3endE)
_ZN34_INTERNAL_750742b5_4_k_cu_f0d70f804cuda3std6ranges3__45__cpo3endE:
	.zero		1
	.type		_ZN34_INTERNAL_750742b5_4_k_cu_f0d70f806thrust24THRUST_300001_SM_1000_NS12placeholders2_6E,@object
	.size		_ZN34_INTERNAL_750742b5_4_k_cu_f0d70f806thrust24THRUST_300001_SM_1000_NS12placeholders2_6E,(_ZN34_INTERNAL_750742b5_4_k_cu_f0d70f804cuda3std3__45__cpo4rendE - _ZN34_INTERNAL_750742b5_4_k_cu_f0d70f806thrust24THRUST_300001_SM_1000_NS12placeholders2_6E)
_ZN34_INTERNAL_750742b5_4_k_cu_f0d70f806thrust24THRUST_300001_SM_1000_NS12placeholders2_6E:
	.zero		1
	.type		_ZN34_INTERNAL_750742b5_4_k_cu_f0d70f804cuda3std3__45__cpo4rendE,@object
	.size		_ZN34_INTERNAL_750742b5_4_k_cu_f0d70f804cuda3std3__45__cpo4rendE,(_ZN34_INTERNAL_750742b5_4_k_cu_f0d70f804cuda3std6ranges3__45__cpo9iter_swapE - _ZN34_INTERNAL_750742b5_4_k_cu_f0d70f804cuda3std3__45__cpo4rendE)
_ZN34_INTERNAL_750742b5_4_k_cu_f0d70f804cuda3std3__45__cpo4rendE:
	.zero		1
	.type		_ZN34_INTERNAL_750742b5_4_k_cu_f0d70f804cuda3std6ranges3__45__cpo9iter_swapE,@object
	.size		_ZN34_INTERNAL_750742b5_4_k_cu_f0d70f804cuda3std6ranges3__45__cpo9iter_swapE,(_ZN34_INTERNAL_750742b5_4_k_cu_f0d70f804cuda3std3__48unexpectE - _ZN34_INTERNAL_750742b5_4_k_cu_f0d70f804cuda3std6ranges3__45__cpo9iter_swapE)
_ZN34_INTERNAL_750742b5_4_k_cu_f0d70f804cuda3std6ranges3__45__cpo9iter_swapE:
	.zero		1
	.type		_ZN34_INTERNAL_750742b5_4_k_cu_f0d70f804cuda3std3__48unexpectE,@object
	.size		_ZN34_INTERNAL_750742b5_4_k_cu_f0d70f804cuda3std3__48unexpectE,(_ZN34_INTERNAL_750742b5_4_k_cu_f0d70f806thrust24THRUST_300001_SM_1000_NS8cuda_cub3parE - _ZN34_INTERNAL_750742b5_4_k_cu_f0d70f804cuda3std3__48unexpectE)
_ZN34_INTERNAL_750742b5_4_k_cu_f0d70f804cuda3std3__48unexpectE:
	.zero		1
	.type		_ZN34_INTERNAL_750742b5_4_k_cu_f0d70f806thrust24THRUST_300001_SM_1000_NS8cuda_cub3parE,@object
	.size		_ZN34_INTERNAL_750742b5_4_k_cu_f0d70f806thrust24THRUST_300001_SM_1000_NS8cuda_cub3parE,(_ZN34_INTERNAL_750742b5_4_k_cu_f0d70f806thrust24THRUST_300001_SM_1000_NS12placeholders2_4E - _ZN34_INTERNAL_750742b5_4_k_cu_f0d70f806thrust24THRUST_300001_SM_1000_NS8cuda_cub3parE)
_ZN34_INTERNAL_750742b5_4_k_cu_f0d70f806thrust24THRUST_300001_SM_1000_NS8cuda_cub3parE:
	.zero		1
	.type		_ZN34_INTERNAL_750742b5_4_k_cu_f0d70f806thrust24THRUST_300001_SM_1000_NS12placeholders2_4E,@object
	.size		_ZN34_INTERNAL_750742b5_4_k_cu_f0d70f806thrust24THRUST_300001_SM_1000_NS12placeholders2_4E,(_ZN34_INTERNAL_750742b5_4_k_cu_f0d70f804cuda3std3__45__cpo4cendE - _ZN34_INTERNAL_750742b5_4_k_cu_f0d70f806thrust24THRUST_300001_SM_1000_NS12placeholders2_4E)
_ZN34_INTERNAL_750742b5_4_k_cu_f0d70f806thrust24THRUST_300001_SM_1000_NS12placeholders2_4E:
	.zero		1
	.type		_ZN34_INTERNAL_750742b5_4_k_cu_f0d70f804cuda3std3__45__cpo4cendE,@object
	.size		_ZN34_INTERNAL_750742b5_4_k_cu_f0d70f804cuda3std3__45__cpo4cendE,(_ZN34_INTERNAL_750742b5_4_k_cu_f0d70f804cuda3std6ranges3__45__cpo4cendE - _ZN34_INTERNAL_750742b5_4_k_cu_f0d70f804cuda3std3__45__cpo4cendE)
_ZN34_INTERNAL_750742b5_4_k_cu_f0d70f804cuda3std3__45__cpo4cendE:
	.zero		1
	.type		_ZN34_INTERNAL_750742b5_4_k_cu_f0d70f804cuda3std6ranges3__45__cpo4cendE,@object
	.size		_ZN34_INTERNAL_750742b5_4_k_cu_f0d70f804cuda3std6ranges3__45__cpo4cendE,(_ZN34_INTERNAL_750742b5_4_k_cu_f0d70f804cuda3std3__420unreachable_sentinelE - _ZN34_INTERNAL_750742b5_4_k_cu_f0d70f804cuda3std6ranges3__45__cpo4cendE)
_ZN34_INTERNAL_750742b5_4_k_cu_f0d70f804cuda3std6ranges3__45__cpo4cendE:
	.zero		1
	.type		_ZN34_INTERNAL_750742b5_4_k_cu_f0d70f804cuda3std3__420unreachable_sentinelE,@object
	.size		_ZN34_INTERNAL_750742b5_4_k_cu_f0d70f804cuda3std3__420unreachable_sentinelE,(_ZN34_INTERNAL_750742b5_4_k_cu_f0d70f804cuda3std6ranges3__45__cpo5ssizeE - _ZN34_INTERNAL_750742b5_4_k_cu_f0d70f804cuda3std3__420unreachable_sentinelE)
_ZN34_INTERNAL_750742b5_4_k_cu_f0d70f804cuda3std3__420unreachable_sentinelE:
	.zero		1
	.type		_ZN34_INTERNAL_750742b5_4_k_cu_f0d70f804cuda3std6ranges3__45__cpo5ssizeE,@object
	.size		_ZN34_INTERNAL_750742b5_4_k_cu_f0d70f804cuda3std6ranges3__45__cpo5ssizeE,(_ZN34_INTERNAL_750742b5_4_k_cu_f0d70f806thrust24THRUST_300001_SM_1000_NS12placeholders2_8E - _ZN34_INTERNAL_750742b5_4_k_cu_f0d70f804cuda3std6ranges3__45__cpo5ssizeE)
_ZN34_INTERNAL_750742b5_4_k_cu_f0d70f804cuda3std6ranges3__45__cpo5ssizeE:
	.zero		1
	.type		_ZN34_INTERNAL_750742b5_4_k_cu_f0d70f806thrust24THRUST_300001_SM_1000_NS12placeholders2_8E,@object
	.size		_ZN34_INTERNAL_750742b5_4_k_cu_f0d70f806thrust24THRUST_300001_SM_1000_NS12placeholders2_8E,(_ZN34_INTERNAL_750742b5_4_k_cu_f0d70f804cuda3std3__45__cpo5crendE - _ZN34_INTERNAL_750742b5_4_k_cu_f0d70f806thrust24THRUST_300001_SM_1000_NS12placeholders2_8E)
_ZN34_INTERNAL_750742b5_4_k_cu_f0d70f806thrust24THRUST_300001_SM_1000_NS12placeholders2_8E:
	.zero		1
	.type		_ZN34_INTERNAL_750742b5_4_k_cu_f0d70f804cuda3std3__45__cpo5crendE,@object
	.size		_ZN34_INTERNAL_750742b5_4_k_cu_f0d70f804cuda3std3__45__cpo5crendE,(_ZN34_INTERNAL_750742b5_4_k_cu_f0d70f804cuda3std6ranges3__45__cpo4prevE - _ZN34_INTERNAL_750742b5_4_k_cu_f0d70f804cuda3std3__45__cpo5crendE)
_ZN34_INTERNAL_750742b5_4_k_cu_f0d70f804cuda3std3__45__cpo5crendE:
	.zero		1
	.type		_ZN34_INTERNAL_750742b5_4_k_cu_f0d70f804cuda3std6ranges3__45__cpo4prevE,@object
	.size		_ZN34_INTERNAL_750742b5_4_k_cu_f0d70f804cuda3std6ranges3__45__cpo4prevE,(_ZN34_INTERNAL_750742b5_4_k_cu_f0d70f804cuda3std6ranges3__45__cpo9iter_moveE - _ZN34_INTERNAL_750742b5_4_k_cu_f0d70f804cuda3std6ranges3__45__cpo4prevE)
_ZN34_INTERNAL_750742b5_4_k_cu_f0d70f804cuda3std6ranges3__45__cpo4prevE:
	.zero		1
	.type		_ZN34_INTERNAL_750742b5_4_k_cu_f0d70f804cuda3std6ranges3__45__cpo9iter_moveE,@object
	.size		_ZN34_INTERNAL_750742b5_4_k_cu_f0d70f804cuda3std6ranges3__45__cpo9iter_moveE,(_ZN34_INTERNAL_750742b5_4_k_cu_f0d70f806thrust24THRUST_300001_SM_1000_NS6system6detail10sequential3seqE - _ZN34_INTERNAL_750742b5_4_k_cu_f0d70f804cuda3std6ranges3__45__cpo9iter_moveE)
_ZN34_INTERNAL_750742b5_4_k_cu_f0d70f804cuda3std6ranges3__45__cpo9iter_moveE:
	.zero		1
	.type		_ZN34_INTERNAL_750742b5_4_k_cu_f0d70f806thrust24THRUST_300001_SM_1000_NS6system6detail10sequential3seqE,@object
	.size		_ZN34_INTERNAL_750742b5_4_k_cu_f0d70f806thrust24THRUST_300001_SM_1000_NS6system6detail10sequential3seqE,(.L_31 - _ZN34_INTERNAL_750742b5_4_k_cu_f0d70f806thrust24THRUST_300001_SM_1000_NS6system6detail10sequential3seqE)
_ZN34_INTERNAL_750742b5_4_k_cu_f0d70f806thrust24THRUST_300001_SM_1000_NS6system6detail10sequential3seqE:
	.zero		1
.L_31:


//--------------------- .nv.constant0._ZN3cub18CUB_300001_SM_10006detail8for_each13static_kernelINS2_12policy_hub_t12policy_500_tEmN6thrust24THRUST_300001_SM_1000_NS8cuda_cub20__uninitialized_fill7functorINS7_10device_ptrI6float2EESC_EEEEvT0_T1_ --------------------------
	.section	.nv.constant0._ZN3cub18CUB_300001_SM_10006detail8for_each13static_kernelINS2_12policy_hub_t12policy_500_tEmN6thrust24THRUST_300001_SM_1000_NS8cuda_cub20__uninitialized_fill7functorINS7_10device_ptrI6float2EESC_EEEEvT0_T1_,"a",@progbits
	.sectionflags	@""
	.align	4
.nv.constant0._ZN3cub18CUB_300001_SM_10006detail8for_each13static_kernelINS2_12policy_hub_t12policy_500_tEmN6thrust24THRUST_300001_SM_1000_NS8cuda_cub20__uninitialized_fill7functorINS7_10device_ptrI6float2EESC_EEEEvT0_T1_:
	.zero		920


//--------------------- .nv.constant0._ZN3cub18CUB_300001_SM_10006detail11EmptyKernelIvEEvv --------------------------
	.section	.nv.constant0._ZN3cub18CUB_300001_SM_10006detail11EmptyKernelIvEEvv,"a",@progbits
	.sectionflags	@""
	.align	4
.nv.constant0._ZN3cub18CUB_300001_SM_10006detail11EmptyKernelIvEEvv:
	.zero		896


//--------------------- .nv.constant0._Z27ComplexPointwiseMulAndScaleP6float2PKS_if --------------------------
	.section	.nv.constant0._Z27ComplexPointwiseMulAndScaleP6float2PKS_if,"a",@progbits
	.sectionflags	@""
	.align	4
.nv.constant0._Z27ComplexPointwiseMulAndScaleP6float2PKS_if:
	.zero		920


//--------------------- .nv.constant0._Z15exch_field_calcPfiiifff --------------------------
	.section	.nv.constant0._Z15exch_field_calcPfiiifff,"a",@progbits
	.sectionflags	@""
	.align	4
.nv.constant0._Z15exch_field_calcPfiiifff:
	.zero		928


//--------------------- SYMBOLS --------------------------

	.type		.nv.reservedSmem.offset0,@object
	.size		.nv.reservedSmem.offset0,0x4
